// auto-generated by cutlass_sweep.gemm — config: {"arch": "sm_100", "cluster_m": 1, "cluster_n": 1, "dtype": "int8", "stages": 0, "tile_k": 128, "tile_m": 128, "tile_n": 128}
#include "cutlass/cutlass.h"
#include "cutlass/gemm/collective/collective_builder.hpp"
#include "cutlass/gemm/device/gemm_universal_adapter.h"
#include "cutlass/gemm/kernel/gemm_universal.hpp"
#include "cutlass/epilogue/collective/collective_builder.hpp"

using ElemA = int8_t;
using ElemB = int8_t;
using ElemCD = int8_t;
using Acc  = int32_t;
using TileShape    = cute::Shape<cute::_128, cute::_128, cute::_128>;
using ClusterShape = cute::Shape<cute::_1, cute::_1, cute::_1>;

using CollectiveEpilogue = typename cutlass::epilogue::collective::CollectiveBuilder<
    cutlass::arch::Sm100, cutlass::arch::OpClassTensorOp,
    TileShape, ClusterShape,
    cutlass::epilogue::collective::EpilogueTileAuto,
    Acc, Acc,
    ElemCD, cutlass::layout::RowMajor, 128 / cutlass::sizeof_bits<ElemCD>::value,
    ElemCD, cutlass::layout::RowMajor, 128 / cutlass::sizeof_bits<ElemCD>::value,
    cutlass::epilogue::collective::EpilogueScheduleAuto
  >::CollectiveOp;

using CollectiveMainloop = typename cutlass::gemm::collective::CollectiveBuilder<
    cutlass::arch::Sm100, cutlass::arch::OpClassTensorOp,
    ElemA, cutlass::layout::RowMajor, 128 / cutlass::sizeof_bits<ElemA>::value,
    ElemB, cutlass::layout::ColumnMajor, 128 / cutlass::sizeof_bits<ElemB>::value,
    Acc,
    TileShape, ClusterShape,
    cutlass::gemm::collective::StageCountAutoCarveout<static_cast<int>(sizeof(typename CollectiveEpilogue::SharedStorage))>,
    cutlass::gemm::collective::KernelScheduleAuto
  >::CollectiveOp;

using GemmKernel = cutlass::gemm::kernel::GemmUniversal<
    cute::Shape<int,int,int,int>,
    CollectiveMainloop,
    CollectiveEpilogue
>;
using Gemm = cutlass::gemm::device::GemmUniversalAdapter<GemmKernel>;

// Force the device kernel symbol into the cubin without needing a host main.
auto* _anchor = &cutlass::device_kernel<GemmKernel>;


// ===== COMPILED SASS (sm_100a) =====

	.target	sm_100a

	.elftype	@"ET_EXEC"


//--------------------- .note.nv.tkinfo           --------------------------
	.section	.note.nv.tkinfo,"",@"SHT_NOTE"
	.sectionflags	@"SHF_NOTE_NV_TKINFO"
	.tkinfo
        /*0018*/ 	.word	0x00000002
        /*0030*/ 	.string	""
        /*0030*/ 	.string	"ptxas"
        /*0030*/ 	.string	"Cuda compilation tools, release 13.0, V13.0.88"
        /*0030*/ 	.string	"Build cuda_13.0.r13.0/compiler.36424714_0"
        /*0030*/ 	.string	"-arch sm_100a -m 64 "



//--------------------- .note.nv.cuinfo           --------------------------
	.section	.note.nv.cuinfo,"",@"SHT_NOTE"
	.sectionflags	@"SHF_NOTE_NV_CUINFO"
        /*0018*/ 	.short	0x0002
        /*001a*/ 	.short	0x0064
        /*001c*/ 	.short	0x0082
	.zero		2


//--------------------- .nv.info                  --------------------------
	.section	.nv.info,"",@"SHT_CUDA_INFO"
	.align	4


	//----- nvinfo : EIATTR_REGCOUNT
	.align		4
        /*0000*/ 	.byte	0x04, 0x2f
        /*0002*/ 	.short	(.L_19 - .L_18)
	.align		4
.L_18:
        /*0004*/ 	.word	index@(_ZN7cutlass13device_kernelINS_4gemm6kernel13GemmUniversalIN4cute5tupleIJiiiiEEENS1_10collective13CollectiveMmaINS1_35MainloopSm100TmaUmmaWarpSpecializedILi6ELi2ELi4ENS5_IJNS4_1CILi1EEESB_SB_EEEEENS5_IJNSA_ILi128EEESE_SE_EEEaNS5_IJlSB_lEEEaSG_NS4_8TiledMMAINS4_8MMA_AtomIJNS4_15SM100_MMA_S8_SSIaaiLi128ELi128ELNS4_4UMMA5MajorE0ELSL_0ELNSK_8SaturateE0EEEEEENS4_6LayoutISC_NS5_IJNSA_ILi0EEESQ_SQ_EEEEENS5_IJNS4_10UnderscoreEST_ST_EEEEENS4_13SM90_TMA_LOADENS4_14ComposedLayoutINS4_7SwizzleILi3ELi4ELi3EEENS4_18smem_ptr_flag_bitsILi8EEENSP_INS5_IJNSA_ILi8EEESE_EEENS5_IJSE_SB_EEEEEEEvNS4_8identityESW_S16_vS17_EENS_8epilogue10collective18CollectiveEpilogueINS19_23Sm100TmaWarpSpecializedILi2ELi2ELi64ELb0ELb0EEEJSF_NS5_IJNSP_ISE_SB_EENSP_INSA_ILi64EEESB_EEEEEaSG_aSG_NS19_6fusion15FusionCallbacksIS1D_NS1I_17LinearCombinationIaiaiLNS_15FloatRoundStyleE2EEESF_S1H_JEEENS4_5SM1004TMEM4LOAD26SM100_TMEM_LOAD_32dp32b64xESW_NSX_INSY_ILi2ELi4ELi3EEES11_NSP_INS5_IJS12_S1F_EEENS5_IJS1F_SB_EEEEEEENS4_39AutoVectorizingCopyWithAssumedAlignmentILi128EEENS4_14SM90_TMA_STOREES1W_S1Y_S1Y_EEEvvEEEEvNT_6ParamsE)
        /*0008*/ 	.word	0x000000af


	//----- nvinfo : EIATTR_FRAME_SIZE
	.align		4
.L_19:
        /*000c*/ 	.byte	0x04, 0x11
        /*000e*/ 	.short	(.L_21 - .L_20)
	.align		4
.L_20:
        /*0010*/ 	.word	index@($__internal_2_$__cuda_sm10x_tcgen05_guardrail_trap_unallocated_columns_being_dealloced)
        /*0014*/ 	.word	0x00000000


	//----- nvinfo : EIATTR_FRAME_SIZE
	.align		4
.L_21:
        /*0018*/ 	.byte	0x04, 0x11
        /*001a*/ 	.short	(.L_23 - .L_22)
	.align		4
.L_22:
        /*001c*/ 	.word	index@($__internal_1_$__cuda_sm10x_tcgen05_guardrail_trap_phase_invalid_during_alloc)
        /*0020*/ 	.word	0x00000000


	//----- nvinfo : EIATTR_FRAME_SIZE
	.align		4
.L_23:
        /*0024*/ 	.byte	0x04, 0x11
        /*0026*/ 	.short	(.L_25 - .L_24)
	.align		4
.L_24:
        /*0028*/ 	.word	index@($__internal_0_$__cuda_sm10x_tcgen05_guardrail_trap_col_being_dealloced_not_returned_by_alloc)
        /*002c*/ 	.word	0x00000000


	//----- nvinfo : EIATTR_FRAME_SIZE
	.align		4
.L_25:
        /*0030*/ 	.byte	0x04, 0x11
        /*0032*/ 	.short	(.L_27 - .L_26)
	.align		4
.L_26:
        /*0034*/ 	.word	index@(_ZN7cutlass13device_kernelINS_4gemm6kernel13GemmUniversalIN4cute5tupleIJiiiiEEENS1_10collective13CollectiveMmaINS1_35MainloopSm100TmaUmmaWarpSpecializedILi6ELi2ELi4ENS5_IJNS4_1CILi1EEESB_SB_EEEEENS5_IJNSA_ILi128EEESE_SE_EEEaNS5_IJlSB_lEEEaSG_NS4_8TiledMMAINS4_8MMA_AtomIJNS4_15SM100_MMA_S8_SSIaaiLi128ELi128ELNS4_4UMMA5MajorE0ELSL_0ELNSK_8SaturateE0EEEEEENS4_6LayoutISC_NS5_IJNSA_ILi0EEESQ_SQ_EEEEENS5_IJNS4_10UnderscoreEST_ST_EEEEENS4_13SM90_TMA_LOADENS4_14ComposedLayoutINS4_7SwizzleILi3ELi4ELi3EEENS4_18smem_ptr_flag_bitsILi8EEENSP_INS5_IJNSA_ILi8EEESE_EEENS5_IJSE_SB_EEEEEEEvNS4_8identityESW_S16_vS17_EENS_8epilogue10collective18CollectiveEpilogueINS19_23Sm100TmaWarpSpecializedILi2ELi2ELi64ELb0ELb0EEEJSF_NS5_IJNSP_ISE_SB_EENSP_INSA_ILi64EEESB_EEEEEaSG_aSG_NS19_6fusion15FusionCallbacksIS1D_NS1I_17LinearCombinationIaiaiLNS_15FloatRoundStyleE2EEESF_S1H_JEEENS4_5SM1004TMEM4LOAD26SM100_TMEM_LOAD_32dp32b64xESW_NSX_INSY_ILi2ELi4ELi3EEES11_NSP_INS5_IJS12_S1F_EEENS5_IJS1F_SB_EEEEEEENS4_39AutoVectorizingCopyWithAssumedAlignmentILi128EEENS4_14SM90_TMA_STOREES1W_S1Y_S1Y_EEEvvEEEEvNT_6ParamsE)
        /*0038*/ 	.word	0x00000000


	//----- nvinfo : EIATTR_MIN_STACK_SIZE
	.align		4
.L_27:
        /*003c*/ 	.byte	0x04, 0x12
        /*003e*/ 	.short	(.L_29 - .L_28)
	.align		4
.L_28:
        /*0040*/ 	.word	index@(_ZN7cutlass13device_kernelINS_4gemm6kernel13GemmUniversalIN4cute5tupleIJiiiiEEENS1_10collective13CollectiveMmaINS1_35MainloopSm100TmaUmmaWarpSpecializedILi6ELi2ELi4ENS5_IJNS4_1CILi1EEESB_SB_EEEEENS5_IJNSA_ILi128EEESE_SE_EEEaNS5_IJlSB_lEEEaSG_NS4_8TiledMMAINS4_8MMA_AtomIJNS4_15SM100_MMA_S8_SSIaaiLi128ELi128ELNS4_4UMMA5MajorE0ELSL_0ELNSK_8SaturateE0EEEEEENS4_6LayoutISC_NS5_IJNSA_ILi0EEESQ_SQ_EEEEENS5_IJNS4_10UnderscoreEST_ST_EEEEENS4_13SM90_TMA_LOADENS4_14ComposedLayoutINS4_7SwizzleILi3ELi4ELi3EEENS4_18smem_ptr_flag_bitsILi8EEENSP_INS5_IJNSA_ILi8EEESE_EEENS5_IJSE_SB_EEEEEEEvNS4_8identityESW_S16_vS17_EENS_8epilogue10collective18CollectiveEpilogueINS19_23Sm100TmaWarpSpecializedILi2ELi2ELi64ELb0ELb0EEEJSF_NS5_IJNSP_ISE_SB_EENSP_INSA_ILi64EEESB_EEEEEaSG_aSG_NS19_6fusion15FusionCallbacksIS1D_NS1I_17LinearCombinationIaiaiLNS_15FloatRoundStyleE2EEESF_S1H_JEEENS4_5SM1004TMEM4LOAD26SM100_TMEM_LOAD_32dp32b64xESW_NSX_INSY_ILi2ELi4ELi3EEES11_NSP_INS5_IJS12_S1F_EEENS5_IJS1F_SB_EEEEEEENS4_39AutoVectorizingCopyWithAssumedAlignmentILi128EEENS4_14SM90_TMA_STOREES1W_S1Y_S1Y_EEEvvEEEEvNT_6ParamsE)
        /*0044*/ 	.word	0x00000000
.L_29:


//--------------------- .nv.compat                --------------------------
	.section	.nv.compat,"",@"SHT_CUDA_COMPAT_INFO"
	.align	4
        /*0000*/ 	.byte	0x02, 0x09, 0x01, 0x00, 0x02, 0x02, 0x03, 0x00, 0x02, 0x05, 0x06, 0x00, 0x03, 0x07, 0x01, 0x01
        /*0010*/ 	.byte	0x02, 0x03, 0x01, 0x00, 0x02, 0x06, 0x01, 0x00, 0x04, 0x0b, 0x08, 0x00, 0x01, 0x00, 0x00, 0x00
        /*0020*/ 	.byte	0x00, 0x00, 0x00, 0x00


//--------------------- .nv.info._ZN7cutlass13device_kernelINS_4gemm6kernel13GemmUniversalIN4cute5tupleIJiiiiEEENS1_10collective13CollectiveMmaINS1_35MainloopSm100TmaUmmaWarpSpecializedILi6ELi2ELi4ENS5_IJNS4_1CILi1EEESB_SB_EEEEENS5_IJNSA_ILi128EEESE_SE_EEEaNS5_IJlSB_lEEEaSG_NS4_8TiledMMAINS4_8MMA_AtomIJNS4_15SM100_MMA_S8_SSIaaiLi128ELi128ELNS4_4UMMA5MajorE0ELSL_0ELNSK_8SaturateE0EEEEEENS4_6LayoutISC_NS5_IJNSA_ILi0EEESQ_SQ_EEEEENS5_IJNS4_10UnderscoreEST_ST_EEEEENS4_13SM90_TMA_LOADENS4_14ComposedLayoutINS4_7SwizzleILi3ELi4ELi3EEENS4_18smem_ptr_flag_bitsILi8EEENSP_INS5_IJNSA_ILi8EEESE_EEENS5_IJSE_SB_EEEEEEEvNS4_8identityESW_S16_vS17_EENS_8epilogue10collective18CollectiveEpilogueINS19_23Sm100TmaWarpSpecializedILi2ELi2ELi64ELb0ELb0EEEJSF_NS5_IJNSP_ISE_SB_EENSP_INSA_ILi64EEESB_EEEEEaSG_aSG_NS19_6fusion15FusionCallbacksIS1D_NS1I_17LinearCombinationIaiaiLNS_15FloatRoundStyleE2EEESF_S1H_JEEENS4_5SM1004TMEM4LOAD26SM100_TMEM_LOAD_32dp32b64xESW_NSX_INSY_ILi2ELi4ELi3EEES11_NSP_INS5_IJS12_S1F_EEENS5_IJS1F_SB_EEEEEEENS4_39AutoVectorizingCopyWithAssumedAlignmentILi128EEENS4_14SM90_TMA_STOREES1W_S1Y_S1Y_EEEvvEEEEvNT_6ParamsE --------------------------
	.section	.nv.info._ZN7cutlass13device_kernelINS_4gemm6kernel13GemmUniversalIN4cute5tupleIJiiiiEEENS1_10collective13CollectiveMmaINS1_35MainloopSm100TmaUmmaWarpSpecializedILi6ELi2ELi4ENS5_IJNS4_1CILi1EEESB_SB_EEEEENS5_IJNSA_ILi128EEESE_SE_EEEaNS5_IJlSB_lEEEaSG_NS4_8TiledMMAINS4_8MMA_AtomIJNS4_15SM100_MMA_S8_SSIaaiLi128ELi128ELNS4_4UMMA5MajorE0ELSL_0ELNSK_8SaturateE0EEEEEENS4_6LayoutISC_NS5_IJNSA_ILi0EEESQ_SQ_EEEEENS5_IJNS4_10UnderscoreEST_ST_EEEEENS4_13SM90_TMA_LOADENS4_14ComposedLayoutINS4_7SwizzleILi3ELi4ELi3EEENS4_18smem_ptr_flag_bitsILi8EEENSP_INS5_IJNSA_ILi8EEESE_EEENS5_IJSE_SB_EEEEEEEvNS4_8identityESW_S16_vS17_EENS_8epilogue10collective18CollectiveEpilogueINS19_23Sm100TmaWarpSpecializedILi2ELi2ELi64ELb0ELb0EEEJSF_NS5_IJNSP_ISE_SB_EENSP_INSA_ILi64EEESB_EEEEEaSG_aSG_NS19_6fusion15FusionCallbacksIS1D_NS1I_17LinearCombinationIaiaiLNS_15FloatRoundStyleE2EEESF_S1H_JEEENS4_5SM1004TMEM4LOAD26SM100_TMEM_LOAD_32dp32b64xESW_NSX_INSY_ILi2ELi4ELi3EEES11_NSP_INS5_IJS12_S1F_EEENS5_IJS1F_SB_EEEEEEENS4_39AutoVectorizingCopyWithAssumedAlignmentILi128EEENS4_14SM90_TMA_STOREES1W_S1Y_S1Y_EEEvvEEEEvNT_6ParamsE,"",@"SHT_CUDA_INFO"
	.sectionflags	@""
	.align	4


	//----- nvinfo : EIATTR_CUDA_API_VERSION
	.align		4
        /*0000*/ 	.byte	0x04, 0x37
        /*0002*/ 	.short	(.L_31 - .L_30)
.L_30:
        /*0004*/ 	.word	0x00000082


	//----- nvinfo : EIATTR_KPARAM_INFO
	.align		4
.L_31:
        /*0008*/ 	.byte	0x04, 0x17
        /*000a*/ 	.short	(.L_33 - .L_32)
.L_32:
        /*000c*/ 	.word	0x00000000
        /*0010*/ 	.short	0x0000
        /*0012*/ 	.short	0x0000
        /*0014*/ 	.byte	0x00, 0xf0, 0x01, 0x20


	//----- nvinfo : EIATTR_AT_ENTRY_FRAGMENTS
	.align		4
.L_33:
        /*0018*/ 	.byte	0x04, 0x4f
        /*001a*/ 	.short	(.L_35 - .L_34)


	//   ....[0]....
.L_34:
        /*001c*/ 	.word	0x00000006


	//----- nvinfo : EIATTR_RESERVED_SMEM_USED
	.align		4
.L_35:
        /*0020*/ 	.byte	0x01, 0x41
	.zero		2


	//----- nvinfo : EIATTR_SPARSE_MMA_MASK
	.align		4
        /*0024*/ 	.byte	0x03, 0x50
        /*0026*/ 	.short	0x0000


	//----- nvinfo : EIATTR_TCGEN05_1CTA_USED
	.align		4
        /*0028*/ 	.byte	0x01, 0x51
	.zero		2


	//----- nvinfo : EIATTR_MAXREG_COUNT
	.align		4
        /*002c*/ 	.byte	0x03, 0x1b
        /*002e*/ 	.short	0x00ff


	//----- nvinfo : EIATTR_NUM_BARRIERS
	.align		4
        /*0030*/ 	.byte	0x02, 0x4c
        /*0032*/ 	.byte	0x07
	.zero		1


	//----- nvinfo : EIATTR_EXTERNS
	.align		4
        /*0034*/ 	.byte	0x04, 0x0f
        /*0036*/ 	.short	(.L_37 - .L_36)


	//   ....[0]....
	.align		4
.L_36:
        /*0038*/ 	.word	index@(__assertfail)


	//----- nvinfo : EIATTR_MERCURY_ISA_VERSION
	.align		4
.L_37:
        /*003c*/ 	.byte	0x03, 0x5f
        /*003e*/ 	.short	0x0101


	//----- nvinfo : EIATTR_INT_WARP_WIDE_INSTR_OFFSETS
	.align		4
        /*0040*/ 	.byte	0x04, 0x31
        /*0042*/ 	.short	(.L_39 - .L_38)


	//   ....[0]....
.L_38:
        /*0044*/ 	.word	0x00001dd0


	//   ....[1]....
        /*0048*/ 	.word	0x00003940


	//   ....[2]....
        /*004c*/ 	.word	0x00003960


	//   ....[3]....
        /*0050*/ 	.word	0x00003990


	//   ....[4]....
        /*0054*/ 	.word	0x000042c0


	//   ....[5]....
        /*0058*/ 	.word	0x00004330


	//   ....[6]....
        /*005c*/ 	.word	0x00004510


	//   ....[7]....
        /*0060*/ 	.word	0x00004670


	//----- nvinfo : EIATTR_COOP_GROUP_MASK_REGIDS
	.align		4
.L_39:
        /*0064*/ 	.byte	0x04, 0x29
        /*0066*/ 	.short	(.L_41 - .L_40)


	//   ....[0]....
.L_40:
        /*0068*/ 	.word	0xffffffff


	//   ....[1]....
        /*006c*/ 	.word	0xffffffff


	//   ....[2]....
        /*0070*/ 	.word	0xffffffff


	//   ....[3]....
        /*0074*/ 	.word	0xffffffff


	//   ....[4]....
        /*0078*/ 	.word	0xffffffff


	//   ....[5]....
        /*007c*/ 	.word	0xffffffff


	//   ....[6]....
        /*0080*/ 	.word	0xffffffff


	//   ....[7]....
        /*0084*/ 	.word	0xffffffff


	//   ....[8]....
        /*0088*/ 	.word	0xffffffff


	//   ....[9]....
        /*008c*/ 	.word	0xffffffff


	//   ....[10]....
        /*0090*/ 	.word	0xffffffff


	//   ....[11]....
        /*0094*/ 	.word	0xffffffff


	//   ....[12]....
        /*0098*/ 	.word	0xffffffff


	//----- nvinfo : EIATTR_COOP_GROUP_INSTR_OFFSETS
	.align		4
.L_41:
        /*009c*/ 	.byte	0x04, 0x28
        /*009e*/ 	.short	(.L_43 - .L_42)


	//   ....[0]....
.L_42:
        /*00a0*/ 	.word	0x00000090


	//   ....[1]....
        /*00a4*/ 	.word	0x000004d0


	//   ....[2]....
        /*00a8*/ 	.word	0x00000680


	//   ....[3]....
        /*00ac*/ 	.word	0x000007e0


	//   ....[4]....
        /*00b0*/ 	.word	0x000008e0


	//   ....[5]....
        /*00b4*/ 	.word	0x00000a50


	//   ....[6]....
        /*00b8*/ 	.word	0x00000bf0


	//   ....[7]....
        /*00bc*/ 	.word	0x00001cb0


	//   ....[8]....
        /*00c0*/ 	.word	0x00002bb0


	//   ....[9]....
        /*00c4*/ 	.word	0x00002dc0


	//   ....[10]....
        /*00c8*/ 	.word	0x00002df0


	//   ....[11]....
        /*00cc*/ 	.word	0x00003820


	//   ....[12]....
        /*00d0*/ 	.word	0x00003a50


	//----- nvinfo : EIATTR_VRC_CTA_INIT_COUNT
	.align		4
.L_43:
        /*00d4*/ 	.byte	0x02, 0x4a
        /*00d6*/ 	.byte	0x80
	.zero		1


	//----- nvinfo : EIATTR_SYSCALL_OFFSETS
	.align		4
        /*00d8*/ 	.byte	0x04, 0x46
        /*00da*/ 	.short	(.L_45 - .L_44)


	//   ....[0]....
.L_44:
        /*00dc*/ 	.word	0x000050b0


	//   ....[1]....
        /*00e0*/ 	.word	0x000051f0


	//   ....[2]....
        /*00e4*/ 	.word	0x00005a50


	//   ....[3]....
        /*00e8*/ 	.word	0x00007050


	//----- nvinfo : EIATTR_MBARRIER_INSTR_OFFSETS
	.align		4
.L_45:
        /*00ec*/ 	.byte	0x04, 0x39
        /*00ee*/ 	.short	(.L_47 - .L_46)


	//   ....[0]....
.L_46:
        /*00f0*/ 	.word	0x000005b0
        /*00f4*/ 	.word	0x000000ff
        /*00f8*/ 	.word	0x00000000
        /*00fc*/ 	.short	0x0100
        /*00fe*/ 	.byte	0x05
	.zero		1


	//   ....[1]....
        /*0100*/ 	.word	0x000005c0
        /*0104*/ 	.word	0x000000ff
        /*0108*/ 	.word	0x00000030
        /*010c*/ 	.short	0x0100
        /*010e*/ 	.byte	0x05
	.zero		1


	//   ....[2]....
        /*0110*/ 	.word	0x000005d0
        /*0114*/ 	.word	0x000000ff
        /*0118*/ 	.word	0x00000008
        /*011c*/ 	.short	0x0100
        /*011e*/ 	.byte	0x05
	.zero		1


	//   ....[3]....
        /*0120*/ 	.word	0x000005e0
        /*0124*/ 	.word	0x000000ff
        /*0128*/ 	.word	0x00000038
        /*012c*/ 	.short	0x0100
        /*012e*/ 	.byte	0x05
	.zero		1


	//   ....[4]....
        /*0130*/ 	.word	0x000005f0
        /*0134*/ 	.word	0x000000ff
        /*0138*/ 	.word	0x00000010
        /*013c*/ 	.short	0x0100
        /*013e*/ 	.byte	0x05
	.zero		1


	//   ....[5]....
        /*0140*/ 	.word	0x00000600
        /*0144*/ 	.word	0x000000ff
        /*0148*/ 	.word	0x00000040
        /*014c*/ 	.short	0x0100
        /*014e*/ 	.byte	0x05
	.zero		1


	//   ....[6]....
        /*0150*/ 	.word	0x00000610
        /*0154*/ 	.word	0x000000ff
        /*0158*/ 	.word	0x00000018
        /*015c*/ 	.short	0x0100
        /*015e*/ 	.byte	0x05
	.zero		1


	//   ....[7]....
        /*0160*/ 	.word	0x00000620
        /*0164*/ 	.word	0x000000ff
        /*0168*/ 	.word	0x00000048
        /*016c*/ 	.short	0x0100
        /*016e*/ 	.byte	0x05
	.zero		1


	//   ....[8]....
        /*0170*/ 	.word	0x00000630
        /*0174*/ 	.word	0x000000ff
        /*0178*/ 	.word	0x00000020
        /*017c*/ 	.short	0x0100
        /*017e*/ 	.byte	0x05
	.zero		1


	//   ....[9]....
        /*0180*/ 	.word	0x00000640
        /*0184*/ 	.word	0x000000ff
        /*0188*/ 	.word	0x00000050
        /*018c*/ 	.short	0x0100
        /*018e*/ 	.byte	0x05
	.zero		1


	//   ....[10]....
        /*0190*/ 	.word	0x00000650
        /*0194*/ 	.word	0x000000ff
        /*0198*/ 	.word	0x00000028
        /*019c*/ 	.short	0x0100
        /*019e*/ 	.byte	0x05
	.zero		1


	//   ....[11]....
        /*01a0*/ 	.word	0x00000660
        /*01a4*/ 	.word	0x000000ff
        /*01a8*/ 	.word	0x00000058
        /*01ac*/ 	.short	0x0100
        /*01ae*/ 	.byte	0x05
	.zero		1


	//   ....[12]....
        /*01b0*/ 	.word	0x00000790
        /*01b4*/ 	.word	0x000000ff
        /*01b8*/ 	.word	0x00000060
        /*01bc*/ 	.short	0x0100
        /*01be*/ 	.byte	0x07
	.zero		1


	//   ....[13]....
        /*01c0*/ 	.word	0x000007a0
        /*01c4*/ 	.word	0x000000ff
        /*01c8*/ 	.word	0x00000070
        /*01cc*/ 	.short	0x0100
        /*01ce*/ 	.byte	0x07
	.zero		1


	//   ....[14]....
        /*01d0*/ 	.word	0x000007b0
        /*01d4*/ 	.word	0x000000ff
        /*01d8*/ 	.word	0x00000068
        /*01dc*/ 	.short	0x0100
        /*01de*/ 	.byte	0x07
	.zero		1


	//   ....[15]....
        /*01e0*/ 	.word	0x000007c0
        /*01e4*/ 	.word	0x000000ff
        /*01e8*/ 	.word	0x00000078
        /*01ec*/ 	.short	0x0100
        /*01ee*/ 	.byte	0x07
	.zero		1


	//   ....[16]....
        /*01f0*/ 	.word	0x000008b0
        /*01f4*/ 	.word	0x000000ff
        /*01f8*/ 	.word	0x00000080
        /*01fc*/ 	.short	0x0100
        /*01fe*/ 	.byte	0x05
	.zero		1


	//   ....[17]....
        /*0200*/ 	.word	0x000008c0
        /*0204*/ 	.word	0x000000ff
        /*0208*/ 	.word	0x00000088
        /*020c*/ 	.short	0x0100
        /*020e*/ 	.byte	0x05
	.zero		1


	//   ....[18]....
        /*0210*/ 	.word	0x00000a00
        /*0214*/ 	.word	0x000000ff
        /*0218*/ 	.word	0x00000090
        /*021c*/ 	.short	0x0100
        /*021e*/ 	.byte	0x05
	.zero		1


	//   ....[19]....
        /*0220*/ 	.word	0x00000a10
        /*0224*/ 	.word	0x000000ff
        /*0228*/ 	.word	0x000000a0
        /*022c*/ 	.short	0x0100
        /*022e*/ 	.byte	0x05
	.zero		1


	//   ....[20]....
        /*0230*/ 	.word	0x00000a20
        /*0234*/ 	.word	0x000000ff
        /*0238*/ 	.word	0x00000098
        /*023c*/ 	.short	0x0100
        /*023e*/ 	.byte	0x05
	.zero		1


	//   ....[21]....
        /*0240*/ 	.word	0x00000a30
        /*0244*/ 	.word	0x000000ff
        /*0248*/ 	.word	0x000000a8
        /*024c*/ 	.short	0x0100
        /*024e*/ 	.byte	0x05
	.zero		1


	//   ....[22]....
        /*0250*/ 	.word	0x00000b60
        /*0254*/ 	.word	0x000000ff
        /*0258*/ 	.word	0x000000b0
        /*025c*/ 	.short	0x0100
        /*025e*/ 	.byte	0x07
	.zero		1


	//   ....[23]....
        /*0260*/ 	.word	0x00000b70
        /*0264*/ 	.word	0x000000ff
        /*0268*/ 	.word	0x000000d0
        /*026c*/ 	.short	0x0100
        /*026e*/ 	.byte	0x07
	.zero		1


	//   ....[24]....
        /*0270*/ 	.word	0x00000b80
        /*0274*/ 	.word	0x000000ff
        /*0278*/ 	.word	0x000000b8
        /*027c*/ 	.short	0x0100
        /*027e*/ 	.byte	0x07
	.zero		1


	//   ....[25]....
        /*0280*/ 	.word	0x00000b90
        /*0284*/ 	.word	0x000000ff
        /*0288*/ 	.word	0x000000d8
        /*028c*/ 	.short	0x0100
        /*028e*/ 	.byte	0x07
	.zero		1


	//   ....[26]....
        /*0290*/ 	.word	0x00000ba0
        /*0294*/ 	.word	0x000000ff
        /*0298*/ 	.word	0x000000c0
        /*029c*/ 	.short	0x0100
        /*029e*/ 	.byte	0x07
	.zero		1


	//   ....[27]....
        /*02a0*/ 	.word	0x00000bb0
        /*02a4*/ 	.word	0x000000ff
        /*02a8*/ 	.word	0x000000e0
        /*02ac*/ 	.short	0x0100
        /*02ae*/ 	.byte	0x07
	.zero		1


	//   ....[28]....
        /*02b0*/ 	.word	0x00000bc0
        /*02b4*/ 	.word	0x000000ff
        /*02b8*/ 	.word	0x000000c8
        /*02bc*/ 	.short	0x0100
        /*02be*/ 	.byte	0x07
	.zero		1


	//   ....[29]....
        /*02c0*/ 	.word	0x00000bd0
        /*02c4*/ 	.word	0x000000ff
        /*02c8*/ 	.word	0x000000e8
        /*02cc*/ 	.short	0x0100
        /*02ce*/ 	.byte	0x07
	.zero		1


	//   ....[30]....
        /*02d0*/ 	.word	0x00000cc0
        /*02d4*/ 	.word	0x000000ff
        /*02d8*/ 	.word	0x000000f0
        /*02dc*/ 	.short	0x0100
        /*02de*/ 	.byte	0x05
	.zero		1


	//   ....[31]....
        /*02e0*/ 	.word	0x00000cd0
        /*02e4*/ 	.word	0x000000ff
        /*02e8*/ 	.word	0x00000100
        /*02ec*/ 	.short	0x0100
        /*02ee*/ 	.byte	0x05
	.zero		1


	//   ....[32]....
        /*02f0*/ 	.word	0x00000ce0
        /*02f4*/ 	.word	0x000000ff
        /*02f8*/ 	.word	0x000000f8
        /*02fc*/ 	.short	0x0100
        /*02fe*/ 	.byte	0x05
	.zero		1


	//   ....[33]....
        /*0300*/ 	.word	0x00000cf0
        /*0304*/ 	.word	0x000000ff
        /*0308*/ 	.word	0x00000108
        /*030c*/ 	.short	0x0100
        /*030e*/ 	.byte	0x05
	.zero		1


	//   ....[34]....
        /*0310*/ 	.word	0x000015d0
        /*0314*/ 	.word	0x00000003
        /*0318*/ 	.word	0x00000100
        /*031c*/ 	.short	0x010a
        /*031e*/ 	.byte	0xff
	.zero		1


	//   ....[35]....
        /*0320*/ 	.word	0x00001600
        /*0324*/ 	.word	0x00000003
        /*0328*/ 	.word	0x000000f0
        /*032c*/ 	.short	0x0101
        /*032e*/ 	.byte	0xff
	.zero		1


	//   ....[36]....
        /*0330*/ 	.word	0x000016d0
        /*0334*/ 	.word	0x000000ff
        /*0338*/ 	.word	0x00000030
        /*033c*/ 	.short	0x010a
        /*033e*/ 	.byte	0x08
	.zero		1


	//   ....[37]....
        /*0340*/ 	.word	0x00001770
        /*0344*/ 	.word	0x000000ff
        /*0348*/ 	.word	0x00000030
        /*034c*/ 	.short	0x010a
        /*034e*/ 	.byte	0x21
	.zero		1


	//   ....[38]....
        /*0350*/ 	.word	0x000018d0
        /*0354*/ 	.word	0x000000ff
        /*0358*/ 	.word	0x00000030
        /*035c*/ 	.short	0x010a
        /*035e*/ 	.byte	0x08
	.zero		1


	//   ....[39]....
        /*0360*/ 	.word	0x000019c0
        /*0364*/ 	.word	0x000000ff
        /*0368*/ 	.word	0x00000088
        /*036c*/ 	.short	0x0101
        /*036e*/ 	.byte	0x04
	.zero		1


	//   ....[40]....
        /*0370*/ 	.word	0x000019e0
        /*0374*/ 	.word	0x000000ff
        /*0378*/ 	.word	0x00000030
        /*037c*/ 	.short	0x010a
        /*037e*/ 	.byte	0x08
	.zero		1


	//   ....[41]....
        /*0380*/ 	.word	0x00001a60
        /*0384*/ 	.word	0x000000ff
        /*0388*/ 	.word	0x00000030
        /*038c*/ 	.short	0x010a
        /*038e*/ 	.byte	0x11
	.zero		1


	//   ....[42]....
        /*0390*/ 	.word	0x00001bc0
        /*0394*/ 	.word	0x000000ff
        /*0398*/ 	.word	0x00000030
        /*039c*/ 	.short	0x010a
        /*039e*/ 	.byte	0x08
	.zero		1


	//   ....[43]....
        /*03a0*/ 	.word	0x00001ce0
        /*03a4*/ 	.word	0x00000002
        /*03a8*/ 	.word	0x00000090
        /*03ac*/ 	.short	0x010a
        /*03ae*/ 	.byte	0xff
	.zero		1


	//   ....[44]....
        /*03b0*/ 	.word	0x00001da0
        /*03b4*/ 	.word	0x00000002
        /*03b8*/ 	.word	0x00000000
        /*03bc*/ 	.short	0x0101
        /*03be*/ 	.byte	0xff
	.zero		1


	//   ....[45]....
        /*03c0*/ 	.word	0x00002300
        /*03c4*/ 	.word	0x000000ff
        /*03c8*/ 	.word	0x00000000
        /*03cc*/ 	.short	0x010a
        /*03ce*/ 	.byte	0x05
	.zero		1


	//   ....[46]....
        /*03d0*/ 	.word	0x00002390
        /*03d4*/ 	.word	0x000000ff
        /*03d8*/ 	.word	0x00000000
        /*03dc*/ 	.short	0x010a
        /*03de*/ 	.byte	0x05
	.zero		1


	//   ....[47]....
        /*03e0*/ 	.word	0x00002420
        /*03e4*/ 	.word	0x000000ff
        /*03e8*/ 	.word	0x00000000
        /*03ec*/ 	.short	0x010a
        /*03ee*/ 	.byte	0x05
	.zero		1


	//   ....[48]....
        /*03f0*/ 	.word	0x000024b0
        /*03f4*/ 	.word	0x000000ff
        /*03f8*/ 	.word	0x00000000
        /*03fc*/ 	.short	0x010a
        /*03fe*/ 	.byte	0x05
	.zero		1


	//   ....[49]....
        /*0400*/ 	.word	0x00002540
        /*0404*/ 	.word	0x000000ff
        /*0408*/ 	.word	0x00000000
        /*040c*/ 	.short	0x010a
        /*040e*/ 	.byte	0x05
	.zero		1


	//   ....[50]....
        /*0410*/ 	.word	0x000025e0
        /*0414*/ 	.word	0x00000000
        /*0418*/ 	.word	0x00000000
        /*041c*/ 	.short	0x010a
        /*041e*/ 	.byte	0xff
	.zero		1


	//   ....[51]....
        /*0420*/ 	.word	0x00002700
        /*0424*/ 	.word	0x00000000
        /*0428*/ 	.word	0x000000f0
        /*042c*/ 	.short	0x010a
        /*042e*/ 	.byte	0xff
	.zero		1


	//   ....[52]....
        /*0430*/ 	.word	0x00002760
        /*0434*/ 	.word	0x00000004
        /*0438*/ 	.word	0x00000000
        /*043c*/ 	.short	0x0101
        /*043e*/ 	.byte	0xff
	.zero		1


	//   ....[53]....
        /*0440*/ 	.word	0x00002780
        /*0444*/ 	.word	0x000000ff
        /*0448*/ 	.word	0x000000a0
        /*044c*/ 	.short	0x010a
        /*044e*/ 	.byte	0x05
	.zero		1


	//   ....[54]....
        /*0450*/ 	.word	0x000028a0
        /*0454*/ 	.word	0x00000000
        /*0458*/ 	.word	0x00000090
        /*045c*/ 	.short	0x010a
        /*045e*/ 	.byte	0xff
	.zero		1


	//   ....[55]....
        /*0460*/ 	.word	0x000029b0
        /*0464*/ 	.word	0x00000000
        /*0468*/ 	.word	0x00000000
        /*046c*/ 	.short	0x0101
        /*046e*/ 	.byte	0xff
	.zero		1


	//   ....[56]....
        /*0470*/ 	.word	0x00002a40
        /*0474*/ 	.word	0x000000ff
        /*0478*/ 	.word	0x000000a0
        /*047c*/ 	.short	0x0106
        /*047e*/ 	.byte	0x05
	.zero		1


	//   ....[57]....
        /*0480*/ 	.word	0x00002a60
        /*0484*/ 	.word	0x000000ff
        /*0488*/ 	.word	0x000000a0
        /*048c*/ 	.short	0x010a
        /*048e*/ 	.byte	0x05
	.zero		1


	//   ....[58]....
        /*0490*/ 	.word	0x00002af0
        /*0494*/ 	.word	0x000000ff
        /*0498*/ 	.word	0x000000a0
        /*049c*/ 	.short	0x0106
        /*049e*/ 	.byte	0x04
	.zero		1


	//   ....[59]....
        /*04a0*/ 	.word	0x00002b30
        /*04a4*/ 	.word	0x00000000
        /*04a8*/ 	.word	0x000000a0
        /*04ac*/ 	.short	0x010a
        /*04ae*/ 	.byte	0xff
	.zero		1


	//   ....[60]....
        /*04b0*/ 	.word	0x00003070
        /*04b4*/ 	.word	0x00000000
        /*04b8*/ 	.word	0x00000090
        /*04bc*/ 	.short	0x010a
        /*04be*/ 	.byte	0xff
	.zero		1


	//   ....[61]....
        /*04c0*/ 	.word	0x00003180
        /*04c4*/ 	.word	0x00000003
        /*04c8*/ 	.word	0x00000000
        /*04cc*/ 	.short	0x0101
        /*04ce*/ 	.byte	0xff
	.zero		1


	//   ....[62]....
        /*04d0*/ 	.word	0x00003190
        /*04d4*/ 	.word	0x000000ff
        /*04d8*/ 	.word	0x00000000
        /*04dc*/ 	.short	0x010a
        /*04de*/ 	.byte	0x06
	.zero		1


	//   ....[63]....
        /*04e0*/ 	.word	0x000031b0
        /*04e4*/ 	.word	0x000000ff
        /*04e8*/ 	.word	0x000000d0
        /*04ec*/ 	.short	0x010a
        /*04ee*/ 	.byte	0x07
	.zero		1


	//   ....[64]....
        /*04f0*/ 	.word	0x00003280
        /*04f4*/ 	.word	0x000000ff
        /*04f8*/ 	.word	0x00000000
        /*04fc*/ 	.short	0x010a
        /*04fe*/ 	.byte	0x06
	.zero		1


	//   ....[65]....
        /*0500*/ 	.word	0x000033b0
        /*0504*/ 	.word	0x000000ff
        /*0508*/ 	.word	0x00000000
        /*050c*/ 	.short	0x010a
        /*050e*/ 	.byte	0x1a
	.zero		1


	//   ....[66]....
        /*0510*/ 	.word	0x00003650
        /*0514*/ 	.word	0x000000ff
        /*0518*/ 	.word	0x00000000
        /*051c*/ 	.short	0x010a
        /*051e*/ 	.byte	0x06
	.zero		1


	//   ....[67]....
        /*0520*/ 	.word	0x000036e0
        /*0524*/ 	.word	0x000000ff
        /*0528*/ 	.word	0x00000000
        /*052c*/ 	.short	0x010a
        /*052e*/ 	.byte	0x06
	.zero		1


	//   ....[68]....
        /*0530*/ 	.word	0x00003770
        /*0534*/ 	.word	0x000000ff
        /*0538*/ 	.word	0x00000000
        /*053c*/ 	.short	0x010a
        /*053e*/ 	.byte	0x06
	.zero		1


	//   ....[69]....
        /*0540*/ 	.word	0x00003800
        /*0544*/ 	.word	0x000000ff
        /*0548*/ 	.word	0x00000000
        /*054c*/ 	.short	0x010a
        /*054e*/ 	.byte	0x07
	.zero		1


	//   ....[70]....
        /*0550*/ 	.word	0x00003c60
        /*0554*/ 	.word	0x00000000
        /*0558*/ 	.word	0x00000090
        /*055c*/ 	.short	0x010a
        /*055e*/ 	.byte	0xff
	.zero		1


	//   ....[71]....
        /*0560*/ 	.word	0x00003d20
        /*0564*/ 	.word	0x00000000
        /*0568*/ 	.word	0x00000000
        /*056c*/ 	.short	0x0101
        /*056e*/ 	.byte	0xff
	.zero		1


	//   ....[72]....
        /*0570*/ 	.word	0x00004040
        /*0574*/ 	.word	0x000000ff
        /*0578*/ 	.word	0x00000088
        /*057c*/ 	.short	0x010a
        /*057e*/ 	.byte	0x07
	.zero		1


	//   ....[73]....
        /*0580*/ 	.word	0x00004230
        /*0584*/ 	.word	0x000000ff
        /*0588*/ 	.word	0x00000070
        /*058c*/ 	.short	0x010a
        /*058e*/ 	.byte	0x07
	.zero		1


	//   ....[74]....
        /*0590*/ 	.word	0x00004400
        /*0594*/ 	.word	0x000000ff
        /*0598*/ 	.word	0x00000060
        /*059c*/ 	.short	0x010b
        /*059e*/ 	.byte	0x07
	.zero		1


	//   ....[75]....
        /*05a0*/ 	.word	0x00004470
        /*05a4*/ 	.word	0x000000ff
        /*05a8*/ 	.word	0x00000000
        /*05ac*/ 	.short	0x0101
        /*05ae*/ 	.byte	0x08
	.zero		1


	//   ....[76]....
        /*05b0*/ 	.word	0x000044a0
        /*05b4*/ 	.word	0x000000ff
        /*05b8*/ 	.word	0x00000078
        /*05bc*/ 	.short	0x010a
        /*05be*/ 	.byte	0x07
	.zero		1


	//   ....[77]....
        /*05c0*/ 	.word	0x000046b0
        /*05c4*/ 	.word	0x000000ff
        /*05c8*/ 	.word	0x00000068
        /*05cc*/ 	.short	0x010b
        /*05ce*/ 	.byte	0x07
	.zero		1


	//   ....[78]....
        /*05d0*/ 	.word	0x000046d0
        /*05d4*/ 	.word	0x000000ff
        /*05d8*/ 	.word	0x00000000
        /*05dc*/ 	.short	0x0101
        /*05de*/ 	.byte	0x0d
	.zero		1


	//   ....[79]....
        /*05e0*/ 	.word	0x00004700
        /*05e4*/ 	.word	0x000000ff
        /*05e8*/ 	.word	0x00000070
        /*05ec*/ 	.short	0x010a
        /*05ee*/ 	.byte	0x07
	.zero		1


	//   ....[80]....
        /*05f0*/ 	.word	0x00004740
        /*05f4*/ 	.word	0x00000000
        /*05f8*/ 	.word	0x00000078
        /*05fc*/ 	.short	0x010a
        /*05fe*/ 	.byte	0xff
	.zero		1


	//   ....[81]....
        /*0600*/ 	.word	0x00004a80
        /*0604*/ 	.word	0x00000000
        /*0608*/ 	.word	0x00000090
        /*060c*/ 	.short	0x010a
        /*060e*/ 	.byte	0xff
	.zero		1


	//   ....[82]....
        /*0610*/ 	.word	0x00004b90
        /*0614*/ 	.word	0x00000000
        /*0618*/ 	.word	0x00000000
        /*061c*/ 	.short	0x0101
        /*061e*/ 	.byte	0xff
	.zero		1


	//   ....[83]....
        /*0620*/ 	.word	0x000055f0
        /*0624*/ 	.word	0x00000003
        /*0628*/ 	.word	0x00000060
        /*062c*/ 	.short	0x010a
        /*062e*/ 	.byte	0xff
	.zero		1


	//   ....[84]....
        /*0630*/ 	.word	0x00005630
        /*0634*/ 	.word	0x00000074
        /*0638*/ 	.word	0x000000b0
        /*063c*/ 	.short	0x010a
        /*063e*/ 	.byte	0xff
	.zero		1


	//   ....[85]....
        /*0640*/ 	.word	0x00005770
        /*0644*/ 	.word	0x00000003
        /*0648*/ 	.word	0x00000060
        /*064c*/ 	.short	0x010a
        /*064e*/ 	.byte	0xff
	.zero		1


	//   ....[86]....
        /*0650*/ 	.word	0x000058b0
        /*0654*/ 	.word	0x00000000
        /*0658*/ 	.word	0x00000000
        /*065c*/ 	.short	0x0101
        /*065e*/ 	.byte	0xff
	.zero		1


	//   ....[87]....
        /*0660*/ 	.word	0x00005930
        /*0664*/ 	.word	0x00000074
        /*0668*/ 	.word	0x000000b0
        /*066c*/ 	.short	0x010a
        /*066e*/ 	.byte	0xff
	.zero		1


	//   ....[88]....
        /*0670*/ 	.word	0x00006cc0
        /*0674*/ 	.word	0x0000007d
        /*0678*/ 	.word	0x00000060
        /*067c*/ 	.short	0x010a
        /*067e*/ 	.byte	0xff
	.zero		1


	//   ....[89]....
        /*0680*/ 	.word	0x00006d90
        /*0684*/ 	.word	0x0000007d
        /*0688*/ 	.word	0x00000060
        /*068c*/ 	.short	0x010a
        /*068e*/ 	.byte	0xff
	.zero		1


	//   ....[90]....
        /*0690*/ 	.word	0x00006ed0
        /*0694*/ 	.word	0x00000000
        /*0698*/ 	.word	0x00000000
        /*069c*/ 	.short	0x0101
        /*069e*/ 	.byte	0xff
	.zero		1


	//   ....[91]....
        /*06a0*/ 	.word	0x00007310
        /*06a4*/ 	.word	0x000000ff
        /*06a8*/ 	.word	0x00000000
        /*06ac*/ 	.short	0x0101
        /*06ae*/ 	.byte	0x05
	.zero		1


	//   ....[92]....
        /*06b0*/ 	.word	0x00008450
        /*06b4*/ 	.word	0x00000003
        /*06b8*/ 	.word	0x00000100
        /*06bc*/ 	.short	0x010a
        /*06be*/ 	.byte	0xff
	.zero		1


	//   ....[93]....
        /*06c0*/ 	.word	0x000084b0
        /*06c4*/ 	.word	0x00000002
        /*06c8*/ 	.word	0x00000030
        /*06cc*/ 	.short	0x010a
        /*06ce*/ 	.byte	0xff
	.zero		1


	//   ....[94]....
        /*06d0*/ 	.word	0x00008510
        /*06d4*/ 	.word	0x00000002
        /*06d8*/ 	.word	0x00000030
        /*06dc*/ 	.short	0x010a
        /*06de*/ 	.byte	0xff
	.zero		1


	//   ....[95]....
        /*06e0*/ 	.word	0x00008560
        /*06e4*/ 	.word	0x00000002
        /*06e8*/ 	.word	0x00000090
        /*06ec*/ 	.short	0x010a
        /*06ee*/ 	.byte	0xff
	.zero		1


	//   ....[96]....
        /*06f0*/ 	.word	0x000085c0
        /*06f4*/ 	.word	0x00000000
        /*06f8*/ 	.word	0x00000000
        /*06fc*/ 	.short	0x010a
        /*06fe*/ 	.byte	0xff
	.zero		1


	//   ....[97]....
        /*0700*/ 	.word	0x00008620
        /*0704*/ 	.word	0x00000000
        /*0708*/ 	.word	0x00000000
        /*070c*/ 	.short	0x010a
        /*070e*/ 	.byte	0xff
	.zero		1


	//   ....[98]....
        /*0710*/ 	.word	0x00008680
        /*0714*/ 	.word	0x00000000
        /*0718*/ 	.word	0x00000000
        /*071c*/ 	.short	0x010a
        /*071e*/ 	.byte	0xff
	.zero		1


	//   ....[99]....
        /*0720*/ 	.word	0x000086e0
        /*0724*/ 	.word	0x00000000
        /*0728*/ 	.word	0x00000000
        /*072c*/ 	.short	0x010a
        /*072e*/ 	.byte	0xff
	.zero		1


	//   ....[100]....
        /*0730*/ 	.word	0x00008740
        /*0734*/ 	.word	0x00000000
        /*0738*/ 	.word	0x00000000
        /*073c*/ 	.short	0x010a
        /*073e*/ 	.byte	0xff
	.zero		1


	//   ....[101]....
        /*0740*/ 	.word	0x00008790
        /*0744*/ 	.word	0x00000000
        /*0748*/ 	.word	0x000000f0
        /*074c*/ 	.short	0x010a
        /*074e*/ 	.byte	0xff
	.zero		1


	//   ....[102]....
        /*0750*/ 	.word	0x000087f0
        /*0754*/ 	.word	0x00000000
        /*0758*/ 	.word	0x000000a0
        /*075c*/ 	.short	0x010a
        /*075e*/ 	.byte	0xff
	.zero		1


	//   ....[103]....
        /*0760*/ 	.word	0x00008840
        /*0764*/ 	.word	0x00000000
        /*0768*/ 	.word	0x00000090
        /*076c*/ 	.short	0x010a
        /*076e*/ 	.byte	0xff
	.zero		1


	//   ....[104]....
        /*0770*/ 	.word	0x000088a0
        /*0774*/ 	.word	0x00000000
        /*0778*/ 	.word	0x000000a0
        /*077c*/ 	.short	0x010a
        /*077e*/ 	.byte	0xff
	.zero		1


	//   ....[105]....
        /*0780*/ 	.word	0x000088f0
        /*0784*/ 	.word	0x00000000
        /*0788*/ 	.word	0x00000090
        /*078c*/ 	.short	0x010a
        /*078e*/ 	.byte	0xff
	.zero		1


	//   ....[106]....
        /*0790*/ 	.word	0x00008950
        /*0794*/ 	.word	0x00000003
        /*0798*/ 	.word	0x000000d0
        /*079c*/ 	.short	0x010a
        /*079e*/ 	.byte	0xff
	.zero		1


	//   ....[107]....
        /*07a0*/ 	.word	0x000089b0
        /*07a4*/ 	.word	0x00000000
        /*07a8*/ 	.word	0x00000000
        /*07ac*/ 	.short	0x010a
        /*07ae*/ 	.byte	0xff
	.zero		1


	//   ....[108]....
        /*07b0*/ 	.word	0x00008a10
        /*07b4*/ 	.word	0x00000000
        /*07b8*/ 	.word	0x00000000
        /*07bc*/ 	.short	0x010a
        /*07be*/ 	.byte	0xff
	.zero		1


	//   ....[109]....
        /*07c0*/ 	.word	0x00008a70
        /*07c4*/ 	.word	0x00000000
        /*07c8*/ 	.word	0x00000000
        /*07cc*/ 	.short	0x010a
        /*07ce*/ 	.byte	0xff
	.zero		1


	//   ....[110]....
        /*07d0*/ 	.word	0x00008ad0
        /*07d4*/ 	.word	0x00000000
        /*07d8*/ 	.word	0x00000000
        /*07dc*/ 	.short	0x010a
        /*07de*/ 	.byte	0xff
	.zero		1


	//   ....[111]....
        /*07e0*/ 	.word	0x00008b30
        /*07e4*/ 	.word	0x00000000
        /*07e8*/ 	.word	0x00000000
        /*07ec*/ 	.short	0x010a
        /*07ee*/ 	.byte	0xff
	.zero		1


	//   ....[112]....
        /*07f0*/ 	.word	0x00008b80
        /*07f4*/ 	.word	0x00000000
        /*07f8*/ 	.word	0x00000090
        /*07fc*/ 	.short	0x010a
        /*07fe*/ 	.byte	0xff
	.zero		1


	//   ....[113]....
        /*0800*/ 	.word	0x00008be0
        /*0804*/ 	.word	0x00000000
        /*0808*/ 	.word	0x00000088
        /*080c*/ 	.short	0x010a
        /*080e*/ 	.byte	0xff
	.zero		1


	//   ....[114]....
        /*0810*/ 	.word	0x00008c40
        /*0814*/ 	.word	0x00000003
        /*0818*/ 	.word	0x00000070
        /*081c*/ 	.short	0x010a
        /*081e*/ 	.byte	0xff
	.zero		1


	//   ....[115]....
        /*0820*/ 	.word	0x00008ca0
        /*0824*/ 	.word	0x00000003
        /*0828*/ 	.word	0x00000078
        /*082c*/ 	.short	0x010a
        /*082e*/ 	.byte	0xff
	.zero		1


	//   ....[116]....
        /*0830*/ 	.word	0x00008d00
        /*0834*/ 	.word	0x00000000
        /*0838*/ 	.word	0x00000070
        /*083c*/ 	.short	0x010a
        /*083e*/ 	.byte	0xff
	.zero		1


	//   ....[117]....
        /*0840*/ 	.word	0x00008d50
        /*0844*/ 	.word	0x00000000
        /*0848*/ 	.word	0x00000090
        /*084c*/ 	.short	0x010a
        /*084e*/ 	.byte	0xff
	.zero		1


	//   ....[118]....
        /*0850*/ 	.word	0x00008da0
        /*0854*/ 	.word	0x00000003
        /*0858*/ 	.word	0x00000060
        /*085c*/ 	.short	0x010a
        /*085e*/ 	.byte	0xff
	.zero		1


	//   ....[119]....
        /*0860*/ 	.word	0x00008df0
        /*0864*/ 	.word	0x00000074
        /*0868*/ 	.word	0x000000b0
        /*086c*/ 	.short	0x010a
        /*086e*/ 	.byte	0xff
	.zero		1


	//   ....[120]....
        /*0870*/ 	.word	0x00008e40
        /*0874*/ 	.word	0x0000007d
        /*0878*/ 	.word	0x00000060
        /*087c*/ 	.short	0x010a
        /*087e*/ 	.byte	0xff
	.zero		1


	//----- nvinfo : EIATTR_NUM_MBARRIERS
	.align		4
.L_47:
        /*0880*/ 	.byte	0x03, 0x38
        /*0882*/ 	.short	0x0022


	//----- nvinfo : EIATTR_EXIT_INSTR_OFFSETS
	.align		4
        /*0884*/ 	.byte	0x04, 0x1c
        /*0886*/ 	.short	(.L_49 - .L_48)


	//   ....[0]....
.L_48:
        /*0888*/ 	.word	0x00002610


	//   ....[1]....
        /*088c*/ 	.word	0x00002b00


	//   ....[2]....
        /*0890*/ 	.word	0x00002b60


	//   ....[3]....
        /*0894*/ 	.word	0x00003a60


	//   ....[4]....
        /*0898*/ 	.word	0x00004770


	//   ....[5]....
        /*089c*/ 	.word	0x000047b0


	//   ....[6]....
        /*08a0*/ 	.word	0x00008440


	//----- nvinfo : EIATTR_MAX_THREADS
	.align		4
.L_49:
        /*08a4*/ 	.byte	0x04, 0x05
        /*08a6*/ 	.short	(.L_51 - .L_50)
.L_50:
        /*08a8*/ 	.word	0x00000100
        /*08ac*/ 	.word	0x00000001
        /*08b0*/ 	.word	0x00000001


	//----- nvinfo : EIATTR_CRS_STACK_SIZE
	.align		4
.L_51:
        /*08b4*/ 	.byte	0x04, 0x1e
        /*08b6*/ 	.short	(.L_53 - .L_52)
.L_52:
        /*08b8*/ 	.word	0x00000000


	//----- nvinfo : EIATTR_CBANK_PARAM_SIZE
	.align		4
.L_53:
        /*08bc*/ 	.byte	0x03, 0x19
        /*08be*/ 	.short	0x0800


	//----- nvinfo : EIATTR_PARAM_CBANK
	.align		4
        /*08c0*/ 	.byte	0x04, 0x0a
        /*08c2*/ 	.short	(.L_55 - .L_54)
	.align		4
.L_54:
        /*08c4*/ 	.word	index@(.nv.constant0._ZN7cutlass13device_kernelINS_4gemm6kernel13GemmUniversalIN4cute5tupleIJiiiiEEENS1_10collective13CollectiveMmaINS1_35MainloopSm100TmaUmmaWarpSpecializedILi6ELi2ELi4ENS5_IJNS4_1CILi1EEESB_SB_EEEEENS5_IJNSA_ILi128EEESE_SE_EEEaNS5_IJlSB_lEEEaSG_NS4_8TiledMMAINS4_8MMA_AtomIJNS4_15SM100_MMA_S8_SSIaaiLi128ELi128ELNS4_4UMMA5MajorE0ELSL_0ELNSK_8SaturateE0EEEEEENS4_6LayoutISC_NS5_IJNSA_ILi0EEESQ_SQ_EEEEENS5_IJNS4_10UnderscoreEST_ST_EEEEENS4_13SM90_TMA_LOADENS4_14ComposedLayoutINS4_7SwizzleILi3ELi4ELi3EEENS4_18smem_ptr_flag_bitsILi8EEENSP_INS5_IJNSA_ILi8EEESE_EEENS5_IJSE_SB_EEEEEEEvNS4_8identityESW_S16_vS17_EENS_8epilogue10collective18CollectiveEpilogueINS19_23Sm100TmaWarpSpecializedILi2ELi2ELi64ELb0ELb0EEEJSF_NS5_IJNSP_ISE_SB_EENSP_INSA_ILi64EEESB_EEEEEaSG_aSG_NS19_6fusion15FusionCallbacksIS1D_NS1I_17LinearCombinationIaiaiLNS_15FloatRoundStyleE2EEESF_S1H_JEEENS4_5SM1004TMEM4LOAD26SM100_TMEM_LOAD_32dp32b64xESW_NSX_INSY_ILi2ELi4ELi3EEES11_NSP_INS5_IJS12_S1F_EEENS5_IJS1F_SB_EEEEEEENS4_39AutoVectorizingCopyWithAssumedAlignmentILi128EEENS4_14SM90_TMA_STOREES1W_S1Y_S1Y_EEEvvEEEEvNT_6ParamsE)
        /*08c8*/ 	.short	0x0380
        /*08ca*/ 	.short	0x0800


	//----- nvinfo : EIATTR_SW_WAR
	.align		4
.L_55:
        /*08cc*/ 	.byte	0x04, 0x36
        /*08ce*/ 	.short	(.L_57 - .L_56)
.L_56:
        /*08d0*/ 	.word	0x00000008
.L_57:


//--------------------- .nv.callgraph             --------------------------
	.section	.nv.callgraph,"",@"SHT_CUDA_CALLGRAPH"
	.align	4
	.sectionentsize	8
	.align		4
        /*0000*/ 	.word	0x00000000
	.align		4
        /*0004*/ 	.word	0xffffffff
	.align		4
        /*0008*/ 	.word	index@(_ZN7cutlass13device_kernelINS_4gemm6kernel13GemmUniversalIN4cute5tupleIJiiiiEEENS1_10collective13CollectiveMmaINS1_35MainloopSm100TmaUmmaWarpSpecializedILi6ELi2ELi4ENS5_IJNS4_1CILi1EEESB_SB_EEEEENS5_IJNSA_ILi128EEESE_SE_EEEaNS5_IJlSB_lEEEaSG_NS4_8TiledMMAINS4_8MMA_AtomIJNS4_15SM100_MMA_S8_SSIaaiLi128ELi128ELNS4_4UMMA5MajorE0ELSL_0ELNSK_8SaturateE0EEEEEENS4_6LayoutISC_NS5_IJNSA_ILi0EEESQ_SQ_EEEEENS5_IJNS4_10UnderscoreEST_ST_EEEEENS4_13SM90_TMA_LOADENS4_14ComposedLayoutINS4_7SwizzleILi3ELi4ELi3EEENS4_18smem_ptr_flag_bitsILi8EEENSP_INS5_IJNSA_ILi8EEESE_EEENS5_IJSE_SB_EEEEEEEvNS4_8identityESW_S16_vS17_EENS_8epilogue10collective18CollectiveEpilogueINS19_23Sm100TmaWarpSpecializedILi2ELi2ELi64ELb0ELb0EEEJSF_NS5_IJNSP_ISE_SB_EENSP_INSA_ILi64EEESB_EEEEEaSG_aSG_NS19_6fusion15FusionCallbacksIS1D_NS1I_17LinearCombinationIaiaiLNS_15FloatRoundStyleE2EEESF_S1H_JEEENS4_5SM1004TMEM4LOAD26SM100_TMEM_LOAD_32dp32b64xESW_NSX_INSY_ILi2ELi4ELi3EEES11_NSP_INS5_IJS12_S1F_EEENS5_IJS1F_SB_EEEEEEENS4_39AutoVectorizingCopyWithAssumedAlignmentILi128EEENS4_14SM90_TMA_STOREES1W_S1Y_S1Y_EEEvvEEEEvNT_6ParamsE)
	.align		4
        /*000c*/ 	.word	index@(__assertfail)
	.align		4
        /*0010*/ 	.word	0x00000000
	.align		4
        /*0014*/ 	.word	0xfffffffe
	.align		4
        /*0018*/ 	.word	0x00000000
	.align		4
        /*001c*/ 	.word	0xfffffffd
	.align		4
        /*0020*/ 	.word	0x00000000
	.align		4
        /*0024*/ 	.word	0xfffffffc


//--------------------- .nv.constant4             --------------------------
	.section	.nv.constant4,"a",@progbits
	.align	8
	.align		8
.nv.constant4:
        /*0000*/ 	.dword	__assertfail
	.align		8
        /*0008*/ 	.dword	__unnamed_1
	.align		8
        /*0010*/ 	.dword	__unnamed_2
	.align		8
        /*0018*/ 	.dword	_ZN39_INTERNAL_c8d37bd0_4_k_cu_a59647f5_92484cuda3std3__45__cpo5beginE
	.align		8
        /*0020*/ 	.dword	_ZN39_INTERNAL_c8d37bd0_4_k_cu_a59647f5_92484cuda3std3__45__cpo3endE
	.align		8
        /*0028*/ 	.dword	_ZN39_INTERNAL_c8d37bd0_4_k_cu_a59647f5_92484cuda3std3__45__cpo6cbeginE
	.align		8
        /*0030*/ 	.dword	_ZN39_INTERNAL_c8d37bd0_4_k_cu_a59647f5_92484cuda3std3__45__cpo4cendE
	.align		8
        /*0038*/ 	.dword	_ZN39_INTERNAL_c8d37bd0_4_k_cu_a59647f5_92484cuda3std3__441_GLOBAL__N__c8d37bd0_4_k_cu_a59647f5_92486ignoreE
	.align		8
        /*0040*/ 	.dword	_ZN39_INTERNAL_c8d37bd0_4_k_cu_a59647f5_92484cuda3std3__419piecewise_constructE
	.align		8
        /*0048*/ 	.dword	_ZN39_INTERNAL_c8d37bd0_4_k_cu_a59647f5_92484cuda3std3__48in_placeE
	.align		8
        /*0050*/ 	.dword	_ZN39_INTERNAL_c8d37bd0_4_k_cu_a59647f5_92484cuda3std6ranges3__45__cpo4swapE
	.align		8
        /*0058*/ 	.dword	_ZN39_INTERNAL_c8d37bd0_4_k_cu_a59647f5_92484cuda3std6ranges3__45__cpo9iter_moveE
	.align		8
        /*0060*/ 	.dword	_ZN39_INTERNAL_c8d37bd0_4_k_cu_a59647f5_92484cute7productE
	.align		8
        /*0068*/ 	.dword	_ZN39_INTERNAL_c8d37bd0_4_k_cu_a59647f5_92484cute1_E
	.align		8
        /*0070*/ 	.dword	$str$25
	.align		8
        /*0078*/ 	.dword	$str$26
	.align		8
        /*0080*/ 	.dword	$str$27
	.align		8
        /*0088*/ 	.dword	$str$28


//--------------------- .text._ZN7cutlass13device_kernelINS_4gemm6kernel13GemmUniversalIN4cute5tupleIJiiiiEEENS1_10collective13CollectiveMmaINS1_35MainloopSm100TmaUmmaWarpSpecializedILi6ELi2ELi4ENS5_IJNS4_1CILi1EEESB_SB_EEEEENS5_IJNSA_ILi128EEESE_SE_EEEaNS5_IJlSB_lEEEaSG_NS4_8TiledMMAINS4_8MMA_AtomIJNS4_15SM100_MMA_S8_SSIaaiLi128ELi128ELNS4_4UMMA5MajorE0ELSL_0ELNSK_8SaturateE0EEEEEENS4_6LayoutISC_NS5_IJNSA_ILi0EEESQ_SQ_EEEEENS5_IJNS4_10UnderscoreEST_ST_EEEEENS4_13SM90_TMA_LOADENS4_14ComposedLayoutINS4_7SwizzleILi3ELi4ELi3EEENS4_18smem_ptr_flag_bitsILi8EEENSP_INS5_IJNSA_ILi8EEESE_EEENS5_IJSE_SB_EEEEEEEvNS4_8identityESW_S16_vS17_EENS_8epilogue10collective18CollectiveEpilogueINS19_23Sm100TmaWarpSpecializedILi2ELi2ELi64ELb0ELb0EEEJSF_NS5_IJNSP_ISE_SB_EENSP_INSA_ILi64EEESB_EEEEEaSG_aSG_NS19_6fusion15FusionCallbacksIS1D_NS1I_17LinearCombinationIaiaiLNS_15FloatRoundStyleE2EEESF_S1H_JEEENS4_5SM1004TMEM4LOAD26SM100_TMEM_LOAD_32dp32b64xESW_NSX_INSY_ILi2ELi4ELi3EEES11_NSP_INS5_IJS12_S1F_EEENS5_IJS1F_SB_EEEEEEENS4_39AutoVectorizingCopyWithAssumedAlignmentILi128EEENS4_14SM90_TMA_STOREES1W_S1Y_S1Y_EEEvvEEEEvNT_6ParamsE --------------------------
	.section	.text._ZN7cutlass13device_kernelINS_4gemm6kernel13GemmUniversalIN4cute5tupleIJiiiiEEENS1_10collective13CollectiveMmaINS1_35MainloopSm100TmaUmmaWarpSpecializedILi6ELi2ELi4ENS5_IJNS4_1CILi1EEESB_SB_EEEEENS5_IJNSA_ILi128EEESE_SE_EEEaNS5_IJlSB_lEEEaSG_NS4_8TiledMMAINS4_8MMA_AtomIJNS4_15SM100_MMA_S8_SSIaaiLi128ELi128ELNS4_4UMMA5MajorE0ELSL_0ELNSK_8SaturateE0EEEEEENS4_6LayoutISC_NS5_IJNSA_ILi0EEESQ_SQ_EEEEENS5_IJNS4_10UnderscoreEST_ST_EEEEENS4_13SM90_TMA_LOADENS4_14ComposedLayoutINS4_7SwizzleILi3ELi4ELi3EEENS4_18smem_ptr_flag_bitsILi8EEENSP_INS5_IJNSA_ILi8EEESE_EEENS5_IJSE_SB_EEEEEEEvNS4_8identityESW_S16_vS17_EENS_8epilogue10collective18CollectiveEpilogueINS19_23Sm100TmaWarpSpecializedILi2ELi2ELi64ELb0ELb0EEEJSF_NS5_IJNSP_ISE_SB_EENSP_INSA_ILi64EEESB_EEEEEaSG_aSG_NS19_6fusion15FusionCallbacksIS1D_NS1I_17LinearCombinationIaiaiLNS_15FloatRoundStyleE2EEESF_S1H_JEEENS4_5SM1004TMEM4LOAD26SM100_TMEM_LOAD_32dp32b64xESW_NSX_INSY_ILi2ELi4ELi3EEES11_NSP_INS5_IJS12_S1F_EEENS5_IJS1F_SB_EEEEEEENS4_39AutoVectorizingCopyWithAssumedAlignmentILi128EEENS4_14SM90_TMA_STOREES1W_S1Y_S1Y_EEEvvEEEEvNT_6ParamsE,"ax",@progbits
	.align	128
.text._ZN7cutlass13device_kernelINS_4gemm6kernel13GemmUniversalIN4cute5tupleIJiiiiEEENS1_10collective13CollectiveMmaINS1_35MainloopSm100TmaUmmaWarpSpecializedILi6ELi2ELi4ENS5_IJNS4_1CILi1EEESB_SB_EEEEENS5_IJNSA_ILi128EEESE_SE_EEEaNS5_IJlSB_lEEEaSG_NS4_8TiledMMAINS4_8MMA_AtomIJNS4_15SM100_MMA_S8_SSIaaiLi128ELi128ELNS4_4UMMA5MajorE0ELSL_0ELNSK_8SaturateE0EEEEEENS4_6LayoutISC_NS5_IJNSA_ILi0EEESQ_SQ_EEEEENS5_IJNS4_10UnderscoreEST_ST_EEEEENS4_13SM90_TMA_LOADENS4_14ComposedLayoutINS4_7SwizzleILi3ELi4ELi3EEENS4_18smem_ptr_flag_bitsILi8EEENSP_INS5_IJNSA_ILi8EEESE_EEENS5_IJSE_SB_EEEEEEEvNS4_8identityESW_S16_vS17_EENS_8epilogue10collective18CollectiveEpilogueINS19_23Sm100TmaWarpSpecializedILi2ELi2ELi64ELb0ELb0EEEJSF_NS5_IJNSP_ISE_SB_EENSP_INSA_ILi64EEESB_EEEEEaSG_aSG_NS19_6fusion15FusionCallbacksIS1D_NS1I_17LinearCombinationIaiaiLNS_15FloatRoundStyleE2EEESF_S1H_JEEENS4_5SM1004TMEM4LOAD26SM100_TMEM_LOAD_32dp32b64xESW_NSX_INSY_ILi2ELi4ELi3EEES11_NSP_INS5_IJS12_S1F_EEENS5_IJS1F_SB_EEEEEEENS4_39AutoVectorizingCopyWithAssumedAlignmentILi128EEENS4_14SM90_TMA_STOREES1W_S1Y_S1Y_EEEvvEEEEvNT_6ParamsE:
        .type           _ZN7cutlass13device_kernelINS_4gemm6kernel13GemmUniversalIN4cute5tupleIJiiiiEEENS1_10collective13CollectiveMmaINS1_35MainloopSm100TmaUmmaWarpSpecializedILi6ELi2ELi4ENS5_IJNS4_1CILi1EEESB_SB_EEEEENS5_IJNSA_ILi128EEESE_SE_EEEaNS5_IJlSB_lEEEaSG_NS4_8TiledMMAINS4_8MMA_AtomIJNS4_15SM100_MMA_S8_SSIaaiLi128ELi128ELNS4_4UMMA5MajorE0ELSL_0ELNSK_8SaturateE0EEEEEENS4_6LayoutISC_NS5_IJNSA_ILi0EEESQ_SQ_EEEEENS5_IJNS4_10UnderscoreEST_ST_EEEEENS4_13SM90_TMA_LOADENS4_14ComposedLayoutINS4_7SwizzleILi3ELi4ELi3EEENS4_18smem_ptr_flag_bitsILi8EEENSP_INS5_IJNSA_ILi8EEESE_EEENS5_IJSE_SB_EEEEEEEvNS4_8identityESW_S16_vS17_EENS_8epilogue10collective18CollectiveEpilogueINS19_23Sm100TmaWarpSpecializedILi2ELi2ELi64ELb0ELb0EEEJSF_NS5_IJNSP_ISE_SB_EENSP_INSA_ILi64EEESB_EEEEEaSG_aSG_NS19_6fusion15FusionCallbacksIS1D_NS1I_17LinearCombinationIaiaiLNS_15FloatRoundStyleE2EEESF_S1H_JEEENS4_5SM1004TMEM4LOAD26SM100_TMEM_LOAD_32dp32b64xESW_NSX_INSY_ILi2ELi4ELi3EEES11_NSP_INS5_IJS12_S1F_EEENS5_IJS1F_SB_EEEEEEENS4_39AutoVectorizingCopyWithAssumedAlignmentILi128EEENS4_14SM90_TMA_STOREES1W_S1Y_S1Y_EEEvvEEEEvNT_6ParamsE,@function
        .size           _ZN7cutlass13device_kernelINS_4gemm6kernel13GemmUniversalIN4cute5tupleIJiiiiEEENS1_10collective13CollectiveMmaINS1_35MainloopSm100TmaUmmaWarpSpecializedILi6ELi2ELi4ENS5_IJNS4_1CILi1EEESB_SB_EEEEENS5_IJNSA_ILi128EEESE_SE_EEEaNS5_IJlSB_lEEEaSG_NS4_8TiledMMAINS4_8MMA_AtomIJNS4_15SM100_MMA_S8_SSIaaiLi128ELi128ELNS4_4UMMA5MajorE0ELSL_0ELNSK_8SaturateE0EEEEEENS4_6LayoutISC_NS5_IJNSA_ILi0EEESQ_SQ_EEEEENS5_IJNS4_10UnderscoreEST_ST_EEEEENS4_13SM90_TMA_LOADENS4_14ComposedLayoutINS4_7SwizzleILi3ELi4ELi3EEENS4_18smem_ptr_flag_bitsILi8EEENSP_INS5_IJNSA_ILi8EEESE_EEENS5_IJSE_SB_EEEEEEEvNS4_8identityESW_S16_vS17_EENS_8epilogue10collective18CollectiveEpilogueINS19_23Sm100TmaWarpSpecializedILi2ELi2ELi64ELb0ELb0EEEJSF_NS5_IJNSP_ISE_SB_EENSP_INSA_ILi64EEESB_EEEEEaSG_aSG_NS19_6fusion15FusionCallbacksIS1D_NS1I_17LinearCombinationIaiaiLNS_15FloatRoundStyleE2EEESF_S1H_JEEENS4_5SM1004TMEM4LOAD26SM100_TMEM_LOAD_32dp32b64xESW_NSX_INSY_ILi2ELi4ELi3EEES11_NSP_INS5_IJS12_S1F_EEENS5_IJS1F_SB_EEEEEEENS4_39AutoVectorizingCopyWithAssumedAlignmentILi128EEENS4_14SM90_TMA_STOREES1W_S1Y_S1Y_EEEvvEEEEvNT_6ParamsE,(.L_x_148 - _ZN7cutlass13device_kernelINS_4gemm6kernel13GemmUniversalIN4cute5tupleIJiiiiEEENS1_10collective13CollectiveMmaINS1_35MainloopSm100TmaUmmaWarpSpecializedILi6ELi2ELi4ENS5_IJNS4_1CILi1EEESB_SB_EEEEENS5_IJNSA_ILi128EEESE_SE_EEEaNS5_IJlSB_lEEEaSG_NS4_8TiledMMAINS4_8MMA_AtomIJNS4_15SM100_MMA_S8_SSIaaiLi128ELi128ELNS4_4UMMA5MajorE0ELSL_0ELNSK_8SaturateE0EEEEEENS4_6LayoutISC_NS5_IJNSA_ILi0EEESQ_SQ_EEEEENS5_IJNS4_10UnderscoreEST_ST_EEEEENS4_13SM90_TMA_LOADENS4_14ComposedLayoutINS4_7SwizzleILi3ELi4ELi3EEENS4_18smem_ptr_flag_bitsILi8EEENSP_INS5_IJNSA_ILi8EEESE_EEENS5_IJSE_SB_EEEEEEEvNS4_8identityESW_S16_vS17_EENS_8epilogue10collective18CollectiveEpilogueINS19_23Sm100TmaWarpSpecializedILi2ELi2ELi64ELb0ELb0EEEJSF_NS5_IJNSP_ISE_SB_EENSP_INSA_ILi64EEESB_EEEEEaSG_aSG_NS19_6fusion15FusionCallbacksIS1D_NS1I_17LinearCombinationIaiaiLNS_15FloatRoundStyleE2EEESF_S1H_JEEENS4_5SM1004TMEM4LOAD26SM100_TMEM_LOAD_32dp32b64xESW_NSX_INSY_ILi2ELi4ELi3EEES11_NSP_INS5_IJS12_S1F_EEENS5_IJS1F_SB_EEEEEEENS4_39AutoVectorizingCopyWithAssumedAlignmentILi128EEENS4_14SM90_TMA_STOREES1W_S1Y_S1Y_EEEvvEEEEvNT_6ParamsE)
        .other          _ZN7cutlass13device_kernelINS_4gemm6kernel13GemmUniversalIN4cute5tupleIJiiiiEEENS1_10collective13CollectiveMmaINS1_35MainloopSm100TmaUmmaWarpSpecializedILi6ELi2ELi4ENS5_IJNS4_1CILi1EEESB_SB_EEEEENS5_IJNSA_ILi128EEESE_SE_EEEaNS5_IJlSB_lEEEaSG_NS4_8TiledMMAINS4_8MMA_AtomIJNS4_15SM100_MMA_S8_SSIaaiLi128ELi128ELNS4_4UMMA5MajorE0ELSL_0ELNSK_8SaturateE0EEEEEENS4_6LayoutISC_NS5_IJNSA_ILi0EEESQ_SQ_EEEEENS5_IJNS4_10UnderscoreEST_ST_EEEEENS4_13SM90_TMA_LOADENS4_14ComposedLayoutINS4_7SwizzleILi3ELi4ELi3EEENS4_18smem_ptr_flag_bitsILi8EEENSP_INS5_IJNSA_ILi8EEESE_EEENS5_IJSE_SB_EEEEEEEvNS4_8identityESW_S16_vS17_EENS_8epilogue10collective18CollectiveEpilogueINS19_23Sm100TmaWarpSpecializedILi2ELi2ELi64ELb0ELb0EEEJSF_NS5_IJNSP_ISE_SB_EENSP_INSA_ILi64EEESB_EEEEEaSG_aSG_NS19_6fusion15FusionCallbacksIS1D_NS1I_17LinearCombinationIaiaiLNS_15FloatRoundStyleE2EEESF_S1H_JEEENS4_5SM1004TMEM4LOAD26SM100_TMEM_LOAD_32dp32b64xESW_NSX_INSY_ILi2ELi4ELi3EEES11_NSP_INS5_IJS12_S1F_EEENS5_IJS1F_SB_EEEEEEENS4_39AutoVectorizingCopyWithAssumedAlignmentILi128EEENS4_14SM90_TMA_STOREES1W_S1Y_S1Y_EEEvvEEEEvNT_6ParamsE,@"STO_CUDA_ENTRY STV_DEFAULT"
_ZN7cutlass13device_kernelINS_4gemm6kernel13GemmUniversalIN4cute5tupleIJiiiiEEENS1_10collective13CollectiveMmaINS1_35MainloopSm100TmaUmmaWarpSpecializedILi6ELi2ELi4ENS5_IJNS4_1CILi1EEESB_SB_EEEEENS5_IJNSA_ILi128EEESE_SE_EEEaNS5_IJlSB_lEEEaSG_NS4_8TiledMMAINS4_8MMA_AtomIJNS4_15SM100_MMA_S8_SSIaaiLi128ELi128ELNS4_4UMMA5MajorE0ELSL_0ELNSK_8SaturateE0EEEEEENS4_6LayoutISC_NS5_IJNSA_ILi0EEESQ_SQ_EEEEENS5_IJNS4_10UnderscoreEST_ST_EEEEENS4_13SM90_TMA_LOADENS4_14ComposedLayoutINS4_7SwizzleILi3ELi4ELi3EEENS4_18smem_ptr_flag_bitsILi8EEENSP_INS5_IJNSA_ILi8EEESE_EEENS5_IJSE_SB_EEEEEEEvNS4_8identityESW_S16_vS17_EENS_8epilogue10collective18CollectiveEpilogueINS19_23Sm100TmaWarpSpecializedILi2ELi2ELi64ELb0ELb0EEEJSF_NS5_IJNSP_ISE_SB_EENSP_INSA_ILi64EEESB_EEEEEaSG_aSG_NS19_6fusion15FusionCallbacksIS1D_NS1I_17LinearCombinationIaiaiLNS_15FloatRoundStyleE2EEESF_S1H_JEEENS4_5SM1004TMEM4LOAD26SM100_TMEM_LOAD_32dp32b64xESW_NSX_INSY_ILi2ELi4ELi3EEES11_NSP_INS5_IJS12_S1F_EEENS5_IJS1F_SB_EEEEEEENS4_39AutoVectorizingCopyWithAssumedAlignmentILi128EEENS4_14SM90_TMA_STOREES1W_S1Y_S1Y_EEEvvEEEEvNT_6ParamsE:
[----:B------:R-:W1:Y:S01]  /*0000*/  LDC R1, c[0x0][0x37c] ;  /* 0x0000df00ff017b82 */ /* 0x000e620000000800 */
[----:B------:R-:W2:Y:S01]  /*0010*/  S2R R167, SR_TID.X ;  /* 0x0000000000a77919 */ /* 0x000ea20000002100 */
[----:B------:R-:W3:Y:S01]  /*0020*/  LDCU.64 UR4, c[0x0][0x890] ;  /* 0x00011200ff0477ac */ /* 0x000ee20008000a00 */
[----:B------:R-:W-:Y:S02]  /*0030*/  PRMT R151, RZ, 0x7610, R151 ;  /* 0x00007610ff977816 */ /* 0x000fe40000000097 */
[----:B------:R-:W-:Y:S01]  /*0040*/  ELECT P5, URZ, PT ;  /* 0x0000000000ff782f */ /* 0x000fe200038a0000 */
[----:B------:R-:W4:Y:S01]  /*0050*/  LDCU.64 UR46, c[0x0][0x358] ;  /* 0x00006b00ff2e77ac */ /* 0x000f220008000a00 */
[----:B---3--:R-:W-:-:S04]  /*0060*/  UISETP.NE.U32.AND UP0, UPT, UR4, URZ, UPT ;  /* 0x000000ff0400728c */ /* 0x008fc8000bf05070 */
[----:B------:R-:W-:Y:S01]  /*0070*/  UISETP.NE.AND.EX UP0, UPT, UR5, URZ, UPT, UP0 ;  /* 0x000000ff0500728c */ /* 0x000fe2000bf05300 */
[----:B--2---:R-:W-:-:S05]  /*0080*/  SHF.R.U32.HI R154, RZ, 0x5, R167 ;  /* 0x00000005ff9a7819 */ /* 0x004fca00000116a7 */
[----:B------:R-:W2:Y:S02]  /*0090*/  SHFL.IDX PT, R0, R154, RZ, 0x1f ;  /* 0x00001fff9a007589 */ /* 0x000ea400000e0000 */
[----:B--2---:R-:W-:Y:S01]  /*00a0*/  R2UR UR8, R0 ;  /* 0x00000000000872ca */ /* 0x004fe200000e0000 */
[----:B-1--4-:R-:W-:-:S14]  /*00b0*/  BRA.U UP0, `(.L_x_0) ;  /* 0x00000001002c7547 */ /* 0x012fdc000b800000 */
[----:B------:R-:W1:Y:S02]  /*00c0*/  LDCU.64 UR6, c[0x0][0x888] ;  /* 0x00011100ff0677ac */ /* 0x000e640008000a00 */
[----:B-1----:R-:W-:-:S04]  /*00d0*/  UISETP.NE.U32.AND UP0, UPT, UR6, URZ, UPT ;  /* 0x000000ff0600728c */ /* 0x002fc8000bf05070 */
[----:B------:R-:W-:-:S09]  /*00e0*/  UISETP.NE.AND.EX UP0, UPT, UR7, URZ, UPT, UP0 ;  /* 0x000000ff0700728c */ /* 0x000fd2000bf05300 */
[----:B------:R-:W-:Y:S05]  /*00f0*/  BRA.U !UP0, `(.L_x_1) ;  /* 0x0000000108107547 */ /* 0x000fea000b800000 */
[----:B------:R-:W1:Y:S02]  /*0100*/  LDC.64 R82, c[0x0][0x888] ;  /* 0x00022200ff527b82 */ /* 0x000e640000000a00 */
[----:B-1----:R1:W5:Y:S01]  /*0110*/  LDG.E R82, desc[UR46][R82.64] ;  /* 0x0000002e52527981 */ /* 0x002362000c1e1900 */
[----:B------:R-:W-:Y:S01]  /*0120*/  HFMA2 R151, -RZ, RZ, 0, 5.9604644775390625e-08 ;  /* 0x00000001ff977431 */ /* 0x000fe200000001ff */
[----:B------:R-:W-:Y:S05]  /*0130*/  BRA `(.L_x_0) ;  /* 0x00000000000c7947 */ /* 0x000fea0003800000 */
.L_x_1:
[----:B------:R-:W1:Y:S01]  /*0140*/  LDCU UR6, c[0x0][0x880] ;  /* 0x00011000ff0677ac */ /* 0x000e620008000800 */
[----:B------:R-:W-:Y:S01]  /*0150*/  HFMA2 R151, -RZ, RZ, 0, 5.9604644775390625e-08 ;  /* 0x00000001ff977431 */ /* 0x000fe200000001ff */
[----:B-1----:R-:W-:-:S07]  /*0160*/  MOV R82, UR6 ;  /* 0x0000000600527c02 */ /* 0x002fce0008000f00 */
.L_x_0:
[----:B------:R-:W2:Y:S02]  /*0170*/  LDCU.64 UR6, c[0x0][0x8b0] ;  /* 0x00011600ff0677ac */ /* 0x000ea40008000a00 */
[----:B--2---:R-:W-:-:S04]  /*0180*/  UISETP.NE.U32.AND UP0, UPT, UR6, URZ, UPT ;  /* 0x000000ff0600728c */ /* 0x004fc8000bf05070 */
[----:B------:R-:W-:-:S09]  /*0190*/  UISETP.NE.AND.EX UP0, UPT, UR7, URZ, UPT, UP0 ;  /* 0x000000ff0700728c */ /* 0x000fd2000bf05300 */
[----:B------:R-:W-:Y:S05]  /*01a0*/  BRA.U UP0, `(.L_x_2) ;  /* 0x0000000100247547 */ /* 0x000fea000b800000 */
[----:B------:R-:W2:Y:S02]  /*01b0*/  LDCU.64 UR6, c[0x0][0x8a8] ;  /* 0x00011500ff0677ac */ /* 0x000ea40008000a00 */
[----:B--2---:R-:W-:-:S04]  /*01c0*/  UISETP.NE.U32.AND UP0, UPT, UR6, URZ, UPT ;  /* 0x000000ff0600728c */ /* 0x004fc8000bf05070 */
[----:B------:R-:W-:-:S09]  /*01d0*/  UISETP.NE.AND.EX UP0, UPT, UR7, URZ, UPT, UP0 ;  /* 0x000000ff0700728c */ /* 0x000fd2000bf05300 */
[----:B------:R-:W-:Y:S05]  /*01e0*/  BRA.U !UP0, `(.L_x_3) ;  /* 0x00000001080c7547 */ /* 0x000fea000b800000 */
[----:B------:R-:W2:Y:S02]  /*01f0*/  LDC.64 R78, c[0x0][0x8a8] ;  /* 0x00022a00ff4e7b82 */ /* 0x000ea40000000a00 */
[----:B--2---:R2:W5:Y:S01]  /*0200*/  LDG.E R78, desc[UR46][R78.64] ;  /* 0x0000002e4e4e7981 */ /* 0x004562000c1e1900 */
[----:B------:R-:W-:Y:S05]  /*0210*/  BRA `(.L_x_2) ;  /* 0x0000000000087947 */ /* 0x000fea0003800000 */
.L_x_3:
[----:B------:R-:W2:Y:S02]  /*0220*/  LDCU UR6, c[0x0][0x8a0] ;  /* 0x00011400ff0677ac */ /* 0x000ea40008000800 */
[----:B--2---:R-:W-:Y:S02]  /*0230*/  MOV R78, UR6 ;  /* 0x00000006004e7c02 */ /* 0x004fe40008000f00 */
.L_x_2:
[----:B------:R-:W-:Y:S01]  /*0240*/  IMAD.U32 R0, RZ, RZ, UR8 ;  /* 0x00000008ff007e24 */ /* 0x000fe2000f8e00ff */
[----:B------:R-:W-:Y:S04]  /*0250*/  BSSY.RECONVERGENT B0, `(.L_x_4) ;  /* 0x000000c000007945 */ /* 0x000fe80003800200 */
[C---:B------:R-:W-:Y:S02]  /*0260*/  ISETP.NE.OR P1, PT, R0.reuse, 0x1, !P5 ;  /* 0x000000010000780c */ /* 0x040fe40006f25670 */
[----:B------:R-:W-:-:S11]  /*0270*/  ISETP.NE.OR P0, PT, R0, 0x3, !P5 ;  /* 0x000000030000780c */ /* 0x000fd60006f05670 */
[----:B------:R-:W-:Y:S05]  /*0280*/  @P1 BRA `(.L_x_5) ;  /* 0x0000000000201947 */ /* 0x000fea0003800000 */
[----:B------:R-:W3:Y:S02]  /*0290*/  LDCU.64 UR6, c[0x0][0x348] ;  /* 0x00006900ff0677ac */ /* 0x000ee40008000a00 */
[----:B---3--:R-:W-:Y:S02]  /*02a0*/  UIADD3 UR10, UP1, UPT, UR6, 0x80, URZ ;  /* 0x00000080060a7890 */ /* 0x008fe4000ff3e0ff */
[----:B------:R-:W-:Y:S02]  /*02b0*/  UIADD3 UR6, UP0, UPT, UR6, 0x180, URZ ;  /* 0x0000018006067890 */ /* 0x000fe4000ff1e0ff */
[----:B------:R-:W-:Y:S02]  /*02c0*/  UIADD3.X UR11, UPT, UPT, URZ, UR7, URZ, UP1, !UPT ;  /* 0x00000007ff0b7290 */ /* 0x000fe40008ffe4ff */
[----:B------:R-:W-:-:S07]  /*02d0*/  UIADD3.X UR7, UPT, UPT, URZ, UR7, URZ, UP0, !UPT ;  /* 0x00000007ff077290 */ /* 0x000fce00087fe4ff */
[----:B------:R3:W-:Y:S02]  /*02e0*/  UTMACCTL.PF [UR10] ;  /* 0x000000000a0079b9 */ /* 0x0007e40008040000 */
[----:B------:R3:W-:Y:S02]  /*02f0*/  UTMACCTL.PF [UR6] ;  /* 0x00000000060079b9 */ /* 0x0007e40008040000 */
[----:B---3--:R-:W-:Y:S01]  /*0300*/  NOP ;  /* 0x0000000000007918 */ /* 0x008fe20000000000 */
.L_x_5:
[----:B------:R-:W-:Y:S05]  /*0310*/  BSYNC.RECONVERGENT B0 ;  /* 0x0000000000007941 */ /* 0x000fea0003800200 */
.L_x_4:
[----:B------:R-:W-:Y:S04]  /*0320*/  BSSY.RECONVERGENT B0, `(.L_x_6) ;  /* 0x000000a000007945 */ /* 0x000fe80003800200 */
        /* <DEDUP_REMOVED lines=9> */
.L_x_7:
[----:B------:R-:W-:Y:S05]  /*03c0*/  BSYNC.RECONVERGENT B0 ;  /* 0x0000000000007941 */ /* 0x000fea0003800200 */
.L_x_6:
[----:B------:R-:W3:Y:S01]  /*03d0*/  LDCU.64 UR6, c[0x0][0x888] ;  /* 0x00011100ff0677ac */ /* 0x000ee20008000a00 */
[----:B------:R-:W-:Y:S02]  /*03e0*/  UISETP.EQ.U32.AND UP1, UPT, UR4, URZ, UPT ;  /* 0x000000ff0400728c */ /* 0x000fe4000bf22070 */
[----:B------:R-:W-:Y:S02]  /*03f0*/  UPLOP3.LUT UP2, UPT, UPT, UPT, UPT, 0x80, 0x8 ;  /* 0x000000000008789c */ /* 0x000fe40003f4f070 */
[----:B---3--:R-:W-:-:S04]  /*0400*/  UISETP.NE.U32.AND UP0, UPT, UR6, URZ, UPT ;  /* 0x000000ff0600728c */ /* 0x008fc8000bf05070 */
[----:B------:R-:W-:-:S04]  /*0410*/  UISETP.NE.AND.EX UP0, UPT, UR7, URZ, UPT, UP0 ;  /* 0x000000ff0700728c */ /* 0x000fc8000bf05300 */
[----:B------:R-:W-:-:S04]  /*0420*/  UISETP.EQ.OR.EX UP3, UPT, UR5, URZ, !UP0, UP1 ;  /* 0x000000ff0500728c */ /* 0x000fc8000c762710 */
[----:B------:R-:W-:-:S05]  /*0430*/  UP2UR UR50, UPR, URZ, 0x8 ;  /* 0x00000008ff327883 */ /* 0x000fca0008000000 */
[----:B------:R-:W-:Y:S07]  /*0440*/  BRA.U !UP3, `(.L_x_8) ;  /* 0x000000010b207547 */ /* 0x000fee000b800000 */
[----:B-----5:R-:W-:Y:S01]  /*0450*/  R2UR UR6, R82 ;  /* 0x00000000520672ca */ /* 0x020fe200000e0000 */
[----:B------:R-:W-:Y:S02]  /*0460*/  UISETP.NE.U32.AND UP2, UPT, UR4, URZ, UPT ;  /* 0x000000ff0400728c */ /* 0x000fe4000bf45070 */
[----:B------:R-:W-:Y:S02]  /*0470*/  USEL UR4, URZ, 0xffffffff, UP0 ;  /* 0xffffffffff047887 */ /* 0x000fe40008000000 */
[----:B------:R-:W-:-:S08]  /*0480*/  UISETP.NE.AND.EX UP2, UPT, UR5, URZ, UPT, UP2 ;  /* 0x000000ff0500728c */ /* 0x000fd0000bf45320 */
[----:B------:R-:W-:-:S04]  /*0490*/  UISETP.NE.AND UP1, UPT, UR6, URZ, UPT ;  /* 0x000000ff0600728c */ /* 0x000fc8000bf25270 */
[----:B------:R-:W-:-:S04]  /*04a0*/  @!UP2 USEL UR4, URZ, 0xffffffff, UP1 ;  /* 0xffffffffff04a887 */ /* 0x000fc80008800000 */
[----:B------:R-:W-:-:S04]  /*04b0*/  ULOP3.LUT UR4, UR4, 0x1, URZ, 0xc0, !UPT ;  /* 0x0000000104047892 */ /* 0x000fc8000f8ec0ff */
[----:B------:R-:W-:-:S11]  /*04c0*/  UISETP.NE.U32.AND UP2, UPT, UR4, 0x1, UPT ;  /* 0x000000010400788c */ /* 0x000fd6000bf45070 */
.L_x_8:
[----:B------:R-:W3:Y:S01]  /*04d0*/  SHFL.IDX PT, R2, R154, RZ, 0x1f ;  /* 0x00001fff9a027589 */ /* 0x000ee200000e0000 */
[----:B------:R-:W-:-:S04]  /*04e0*/  UISETP.NE.AND UP1, UPT, UR8, 0x2, UPT ;  /* 0x000000020800788c */ /* 0x000fc8000bf25270 */
[----:B------:R-:W-:Y:S01]  /*04f0*/  USEL UR6, URZ, 0x1, UP1 ;  /* 0x00000001ff067887 */ /* 0x000fe20008800000 */
[----:B---3--:R-:W-:-:S13]  /*0500*/  ISETP.NE.AND P0, PT, R2, RZ, PT ;  /* 0x000000ff0200720c */ /* 0x008fda0003f05270 */
[----:B------:R-:W-:Y:S05]  /*0510*/  @P0 BRA `(.L_x_9) ;  /* 0x0000000000580947 */ /* 0x000fea0003800000 */
[----:B------:R-:W3:Y:S01]  /*0520*/  S2UR UR5, SR_CgaCtaId ;  /* 0x00000000000579c3 */ /* 0x000ee20000008800 */
[----:B------:R-:W-:Y:S01]  /*0530*/  UMOV UR7, 0x400 ;  /* 0x0000040000077882 */ /* 0x000fe20000000000 */
[----:B------:R-:W-:Y:S01]  /*0540*/  UMOV UR4, 0x1 ;  /* 0x0000000100047882 */ /* 0x000fe20000000000 */
[----:B------:R-:W-:Y:S01]  /*0550*/  ELECT P0, URZ, PT ;  /* 0x0000000000ff782f */ /* 0x000fe20003800000 */
[----:B------:R-:W-:-:S04]  /*0560*/  UIADD3 UR10, UPT, UPT, -UR4, 0x100000, URZ ;  /* 0x00100000040a7890 */ /* 0x000fc8000fffe1ff */
[----:B------:R-:W-:Y:S02]  /*0570*/  USHF.L.U32 UR11, UR10, 0xb, URZ ;  /* 0x0000000b0a0b7899 */ /* 0x000fe400080006ff */
[----:B------:R-:W-:Y:S02]  /*0580*/  USHF.L.U32 UR10, UR10, 0x1, URZ ;  /* 0x000000010a0a7899 */ /* 0x000fe400080006ff */
[----:B---3--:R-:W-:Y:S01]  /*0590*/  ULEA UR5, UR5, UR7, 0x18 ;  /* 0x0000000705057291 */ /* 0x008fe2000f8ec0ff */
[----:B------:R-:W3:Y:S11]  /*05a0*/  FENCE.VIEW.ASYNC.S ;  /* 0x00000000000073c6 */ /* 0x000ef60000000000 */
[----:B---3--:R3:W4:Y:S01]  /*05b0*/  SYNCS.EXCH.64 URZ, [UR5], UR10 ;  /* 0x0000000a05ff75b2 */ /* 0x0087220008000100 */
[----:B------:R3:W1:Y:S01]  /*05c0*/  SYNCS.EXCH.64 URZ, [UR5+0x30], UR10 ;  /* 0x0000300a05ff75b2 */ /* 0x0006620008000100 */
        /* <DEDUP_REMOVED lines=10> */
[----:B------:R-:W-:Y:S01]  /*0670*/  NOP ;  /* 0x0000000000007918 */ /* 0x000fe20000000000 */
.L_x_9:
[----:B------:R-:W2:Y:S01]  /*0680*/  SHFL.IDX PT, R2, R154, RZ, 0x1f ;  /* 0x00001fff9a027589 */ /* 0x000ea200000e0000 */
[----:B------:R-:W-:Y:S01]  /*0690*/  NOP ;  /* 0x0000000000007918 */ /* 0x000fe20000000000 */
[----:B--2---:R-:W-:-:S13]  /*06a0*/  ISETP.NE.AND P0, PT, R2, 0x1, PT ;  /* 0x000000010200780c */ /* 0x004fda0003f05270 */
[----:B------:R-:W-:Y:S05]  /*06b0*/  @P0 BRA `(.L_x_10) ;  /* 0x0000000000480947 */ /* 0x000fea0003800000 */
[----:B------:R-:W2:Y:S01]  /*06c0*/  S2UR UR7, SR_CgaCtaId ;  /* 0x00000000000779c3 */ /* 0x000ea20000008800 */
[----:B------:R-:W-:Y:S01]  /*06d0*/  UMOV UR9, 0x400 ;  /* 0x0000040000097882 */ /* 0x000fe20000000000 */
[----:B---3--:R-:W-:Y:S01]  /*06e0*/  UMOV UR5, 0x20 ;  /* 0x0000002000057882 */ /* 0x008fe20000000000 */
[----:B------:R-:W-:Y:S01]  /*06f0*/  UMOV UR4, 0x80 ;  /* 0x0000008000047882 */ /* 0x000fe20000000000 */
[----:B------:R-:W-:-:S04]  /*0700*/  UIADD3 UR10, UPT, UPT, -UR5, 0x100000, URZ ;  /* 0x00100000050a7890 */ /* 0x000fc8000fffe1ff */
[----:B------:R-:W-:Y:S02]  /*0710*/  USHF.L.U32 UR11, UR10, 0xb, URZ ;  /* 0x0000000b0a0b7899 */ /* 0x000fe400080006ff */
[----:B------:R-:W-:Y:S02]  /*0720*/  USHF.L.U32 UR10, UR10, 0x1, URZ ;  /* 0x000000010a0a7899 */ /* 0x000fe400080006ff */
[----:B------:R-:W-:-:S04]  /*0730*/  UIADD3 UR4, UPT, UPT, -UR4, 0x100000, URZ ;  /* 0x0010000004047890 */ /* 0x000fc8000fffe1ff */
[----:B------:R-:W-:Y:S02]  /*0740*/  USHF.L.U32 UR5, UR4, 0xb, URZ ;  /* 0x0000000b04057899 */ /* 0x000fe400080006ff */
[----:B------:R-:W-:Y:S01]  /*0750*/  USHF.L.U32 UR4, UR4, 0x1, URZ ;  /* 0x0000000104047899 */ /* 0x000fe200080006ff */
[----:B------:R-:W-:Y:S01]  /*0760*/  ELECT P0, URZ, PT ;  /* 0x0000000000ff782f */ /* 0x000fe20003800000 */
[----:B--2---:R-:W-:Y:S01]  /*0770*/  ULEA UR7, UR7, UR9, 0x18 ;  /* 0x0000000907077291 */ /* 0x004fe2000f8ec0ff */
[----:B------:R-:W2:Y:S11]  /*0780*/  FENCE.VIEW.ASYNC.S ;  /* 0x00000000000073c6 */ /* 0x000eb60000000000 */
[----:B--2---:R2:W3:Y:S01]  /*0790*/  SYNCS.EXCH.64 URZ, [UR7+0x60], UR10 ;  /* 0x0000600a07ff75b2 */ /* 0x0044e20008000100 */
[----:B------:R2:W1:Y:S01]  /*07a0*/  SYNCS.EXCH.64 URZ, [UR7+0x70], UR4 ;  /* 0x0000700407ff75b2 */ /* 0x0004620008000100 */
[----:B------:R2:W1:Y:S01]  /*07b0*/  SYNCS.EXCH.64 URZ, [UR7+0x68], UR10 ;  /* 0x0000680a07ff75b2 */ /* 0x0004620008000100 */
[----:B------:R2:W1:Y:S01]  /*07c0*/  SYNCS.EXCH.64 URZ, [UR7+0x78], UR4 ;  /* 0x0000780407ff75b2 */ /* 0x0004620008000100 */
[----:B------:R-:W-:Y:S01]  /*07d0*/  NOP ;  /* 0x0000000000007918 */ /* 0x000fe20000000000 */
.L_x_10:
[----:B------:R-:W4:Y:S01]  /*07e0*/  SHFL.IDX PT, R2, R154, RZ, 0x1f ;  /* 0x00001fff9a027589 */ /* 0x000f2200000e0000 */
[----:B------:R-:W-:Y:S01]  /*07f0*/  NOP ;  /* 0x0000000000007918 */ /* 0x000fe20000000000 */
[----:B----4-:R-:W-:-:S13]  /*0800*/  ISETP.NE.AND P0, PT, R2, 0x3, PT ;  /* 0x000000030200780c */ /* 0x010fda0003f05270 */
[----:B------:R-:W-:Y:S05]  /*0810*/  @P0 BRA `(.L_x_11) ;  /* 0x0000000000300947 */ /* 0x000fea0003800000 */
[----:B--23--:R-:W2:Y:S01]  /*0820*/  S2UR UR5, SR_CgaCtaId ;  /* 0x00000000000579c3 */ /* 0x00cea20000008800 */
[----:B------:R-:W-:Y:S01]  /*0830*/  UMOV UR7, 0x400 ;  /* 0x0000040000077882 */ /* 0x000fe20000000000 */
[----:B------:R-:W-:Y:S01]  /*0840*/  UMOV UR4, 0x20 ;  /* 0x0000002000047882 */ /* 0x000fe20000000000 */
[----:B------:R-:W-:Y:S01]  /*0850*/  ELECT P0, URZ, PT ;  /* 0x0000000000ff782f */ /* 0x000fe20003800000 */
[----:B------:R-:W-:-:S04]  /*0860*/  UIADD3 UR10, UPT, UPT, -UR4, 0x100000, URZ ;  /* 0x00100000040a7890 */ /* 0x000fc8000fffe1ff */
[----:B------:R-:W-:Y:S02]  /*0870*/  USHF.L.U32 UR11, UR10, 0xb, URZ ;  /* 0x0000000b0a0b7899 */ /* 0x000fe400080006ff */
[----:B------:R-:W-:Y:S02]  /*0880*/  USHF.L.U32 UR10, UR10, 0x1, URZ ;  /* 0x000000010a0a7899 */ /* 0x000fe400080006ff */
[----:B--2---:R-:W-:Y:S01]  /*0890*/  ULEA UR5, UR5, UR7, 0x18 ;  /* 0x0000000705057291 */ /* 0x004fe2000f8ec0ff */
[----:B------:R-:W2:Y:S11]  /*08a0*/  FENCE.VIEW.ASYNC.S ;  /* 0x00000000000073c6 */ /* 0x000eb60000000000 */
[----:B--2---:R4:W2:Y:S01]  /*08b0*/  SYNCS.EXCH.64 URZ, [UR5+0x80], UR10 ;  /* 0x0000800a05ff75b2 */ /* 0x0048a20008000100 */
[----:B------:R4:W3:Y:S02]  /*08c0*/  SYNCS.EXCH.64 URZ, [UR5+0x88], UR10 ;  /* 0x0000880a05ff75b2 */ /* 0x0008e40008000100 */
[----:B----4-:R-:W-:Y:S01]  /*08d0*/  NOP ;  /* 0x0000000000007918 */ /* 0x010fe20000000000 */
.L_x_11:
[----:B------:R-:W4:Y:S01]  /*08e0*/  SHFL.IDX PT, R2, R154, RZ, 0x1f ;  /* 0x00001fff9a027589 */ /* 0x000f2200000e0000 */
[----:B------:R-:W-:Y:S01]  /*08f0*/  NOP ;  /* 0x0000000000007918 */ /* 0x000fe20000000000 */
[----:B----4-:R-:W-:-:S13]  /*0900*/  ISETP.NE.AND P0, PT, R2, 0x4, PT ;  /* 0x000000040200780c */ /* 0x010fda0003f05270 */
[----:B------:R-:W-:Y:S05]  /*0910*/  @P0 BRA `(.L_x_12) ;  /* 0x00000000004c0947 */ /* 0x000fea0003800000 */
[----:B--23--:R-:W2:Y:S01]  /*0920*/  S2UR UR5, SR_CgaCtaId ;  /* 0x00000000000579c3 */ /* 0x00cea20000008800 */
[----:B------:R-:W-:Y:S01]  /*0930*/  UMOV UR9, 0x100 ;  /* 0x0000010000097882 */ /* 0x000fe20000000000 */
[----:B------:R-:W-:Y:S01]  /*0940*/  UMOV UR7, 0x400 ;  /* 0x0000040000077882 */ /* 0x000fe20000000000 */
[----:B------:R-:W-:Y:S01]  /*0950*/  USEL UR9, UR9, 0xe0, UP2 ;  /* 0x000000e009097887 */ /* 0x000fe20009000000 */
[----:B------:R-:W-:Y:S01]  /*0960*/  UMOV UR4, 0x1 ;  /* 0x0000000100047882 */ /* 0x000fe20000000000 */
[----:B------:R-:W-:Y:S01]  /*0970*/  ELECT P0, URZ, PT ;  /* 0x0000000000ff782f */ /* 0x000fe20003800000 */
[----:B------:R-:W-:-:S04]  /*0980*/  UIADD3 UR10, UPT, UPT, -UR4, 0x100000, URZ ;  /* 0x00100000040a7890 */ /* 0x000fc8000fffe1ff */
[----:B------:R-:W-:Y:S02]  /*0990*/  USHF.L.U32 UR11, UR10, 0xb, URZ ;  /* 0x0000000b0a0b7899 */ /* 0x000fe400080006ff */
[----:B------:R-:W-:Y:S02]  /*09a0*/  USHF.L.U32 UR10, UR10, 0x1, URZ ;  /* 0x000000010a0a7899 */ /* 0x000fe400080006ff */
[----:B------:R-:W-:-:S04]  /*09b0*/  UIADD3 UR12, UPT, UPT, -UR9, 0x100000, URZ ;  /* 0x00100000090c7890 */ /* 0x000fc8000fffe1ff */
[----:B------:R-:W-:Y:S02]  /*09c0*/  USHF.L.U32 UR13, UR12, 0xb, URZ ;  /* 0x0000000b0c0d7899 */ /* 0x000fe400080006ff */
[----:B------:R-:W-:Y:S02]  /*09d0*/  USHF.L.U32 UR12, UR12, 0x1, URZ ;  /* 0x000000010c0c7899 */ /* 0x000fe400080006ff */
[----:B--2---:R-:W-:Y:S01]  /*09e0*/  ULEA UR5, UR5, UR7, 0x18 ;  /* 0x0000000705057291 */ /* 0x004fe2000f8ec0ff */
[----:B------:R-:W2:Y:S11]  /*09f0*/  FENCE.VIEW.ASYNC.S ;  /* 0x00000000000073c6 */ /* 0x000eb60000000000 */
[----:B--2---:R4:W2:Y:S01]  /*0a00*/  SYNCS.EXCH.64 URZ, [UR5+0x90], UR10 ;  /* 0x0000900a05ff75b2 */ /* 0x0048a20008000100 */
[----:B------:R4:W3:Y:S01]  /*0a10*/  SYNCS.EXCH.64 URZ, [UR5+0xa0], UR12 ;  /* 0x0000a00c05ff75b2 */ /* 0x0008e20008000100 */
[----:B------:R4:W1:Y:S01]  /*0a20*/  SYNCS.EXCH.64 URZ, [UR5+0x98], UR10 ;  /* 0x0000980a05ff75b2 */ /* 0x0008620008000100 */
[----:B------:R4:W1:Y:S02]  /*0a30*/  SYNCS.EXCH.64 URZ, [UR5+0xa8], UR12 ;  /* 0x0000a80c05ff75b2 */ /* 0x0008640008000100 */
[----:B----4-:R-:W-:Y:S01]  /*0a40*/  NOP ;  /* 0x0000000000007918 */ /* 0x010fe20000000000 */
.L_x_12:
[----:B------:R-:W4:Y:S01]  /*0a50*/  SHFL.IDX PT, R2, R154, RZ, 0x1f ;  /* 0x00001fff9a027589 */ /* 0x000f2200000e0000 */
[----:B------:R-:W-:Y:S01]  /*0a60*/  NOP ;  /* 0x0000000000007918 */ /* 0x000fe20000000000 */
[----:B----4-:R-:W-:-:S13]  /*0a70*/  ISETP.NE.AND P0, PT, R2, 0x5, PT ;  /* 0x000000050200780c */ /* 0x010fda0003f05270 */
[----:B------:R-:W-:Y:S05]  /*0a80*/  @P0 BRA `(.L_x_13) ;  /* 0x0000000000580947 */ /* 0x000fea0003800000 */
[----:B--2---:R-:W2:Y:S01]  /*0a90*/  S2UR UR7, SR_CgaCtaId ;  /* 0x00000000000779c3 */ /* 0x004ea20000008800 */
        /* <DEDUP_REMOVED lines=12> */
[----:B--2---:R4:W2:Y:S01]  /*0b60*/  SYNCS.EXCH.64 URZ, [UR7+0xb0], UR10 ;  /* 0x0000b00a07ff75b2 */ /* 0x0048a20008000100 */
[----:B------:R4:W3:Y:S01]  /*0b70*/  SYNCS.EXCH.64 URZ, [UR7+0xd0], UR4 ;  /* 0x0000d00407ff75b2 */ /* 0x0008e20008000100 */
[----:B------:R4:W1:Y:S01]  /*0b80*/  SYNCS.EXCH.64 URZ, [UR7+0xb8], UR10 ;  /* 0x0000b80a07ff75b2 */ /* 0x0008620008000100 */
[----:B------:R4:W1:Y:S01]  /*0b90*/  SYNCS.EXCH.64 URZ, [UR7+0xd8], UR4 ;  /* 0x0000d80407ff75b2 */ /* 0x0008620008000100 */
[----:B------:R4:W1:Y:S01]  /*0ba0*/  SYNCS.EXCH.64 URZ, [UR7+0xc0], UR10 ;  /* 0x0000c00a07ff75b2 */ /* 0x0008620008000100 */
[----:B------:R4:W1:Y:S01]  /*0bb0*/  SYNCS.EXCH.64 URZ, [UR7+0xe0], UR4 ;  /* 0x0000e00407ff75b2 */ /* 0x0008620008000100 */
[----:B------:R4:W1:Y:S01]  /*0bc0*/  SYNCS.EXCH.64 URZ, [UR7+0xc8], UR10 ;  /* 0x0000c80a07ff75b2 */ /* 0x0008620008000100 */
[----:B------:R4:W1:Y:S02]  /*0bd0*/  SYNCS.EXCH.64 URZ, [UR7+0xe8], UR4 ;  /* 0x0000e80407ff75b2 */ /* 0x0008640008000100 */
[----:B----4-:R-:W-:Y:S01]  /*0be0*/  NOP ;  /* 0x0000000000007918 */ /* 0x010fe20000000000 */
.L_x_13:
        /* <DEDUP_REMOVED lines=18> */
.L_x_14:
[----:B--23--:R-:W2:Y:S01]  /*0d10*/  S2UR UR5, SR_CTAID.X ;  /* 0x00000000000579c3 */ /* 0x00cea20000002500 */
[----:B------:R-:W-:-:S05]  /*0d20*/  CS2R.32 R152, SR_CgaSize ;  /* 0x0000000000987805 */ /* 0x000fca0000008a00 */
[----:B------:R-:W-:-:S05]  /*0d30*/  IMAD R152, R152, -0xa0, RZ ;  /* 0xffffff6098987824 */ /* 0x000fca00078e02ff */
[----:B------:R-:W-:-:S14]  /*0d40*/  R2UR UR9, R152 ;  /* 0x00000000980972ca */ /* 0x000fdc00000e0000 */
[----:B------:R-:W3:Y:S01]  /*0d50*/  LDCU UR9, c[0x0][UR9+0x2b0] ;  /* 0x00005600090977ac */ /* 0x000ee20008000800 */
[----:B------:R-:W-:Y:S01]  /*0d60*/  NOP ;  /* 0x0000000000007918 */ /* 0x000fe20000000000 */
[----:B------:R-:W-:-:S05]  /*0d70*/  CS2R.32 R152, SR_CgaSize ;  /* 0x0000000000987805 */ /* 0x000fca0000008a00 */
[----:B------:R-:W-:-:S05]  /*0d80*/  IMAD R152, R152, -0xa0, RZ ;  /* 0xffffff6098987824 */ /* 0x000fca00078e02ff */
[----:B------:R-:W-:-:S14]  /*0d90*/  R2UR UR7, R152 ;  /* 0x00000000980772ca */ /* 0x000fdc00000e0000 */
[----:B------:R-:W4:Y:S01]  /*0da0*/  LDCU UR7, c[0x0][UR7+0x2b4] ;  /* 0x00005680070777ac */ /* 0x000f220008000800 */
[----:B------:R-:W1:Y:S08]  /*0db0*/  S2UR UR4, SR_CTAID.Y ;  /* 0x00000000000479c3 */ /* 0x000e700000002600 */
[----:B------:R-:W4:Y:S01]  /*0dc0*/  LDC R9, c[0x0][0xb24] ;  /* 0x0002c900ff097b82 */ /* 0x000f220000000800 */
[----:B--2---:R-:W-:-:S02]  /*0dd0*/  I2FP.F32.U32 R4, UR5 ;  /* 0x0000000500047c45 */ /* 0x004fc40008201000 */
[----:B------:R-:W-:-:S05]  /*0de0*/  CS2R.32 R5, SR_CgaSize ;  /* 0x0000000000057805 */ /* 0x000fca0000008a00 */
[----:B------:R-:W-:-:S06]  /*0df0*/  IMAD R5, R5, -0xa0, RZ ;  /* 0xffffff6005057824 */ /* 0x000fcc00078e02ff */
[----:B------:R-:W2:Y:S01]  /*0e00*/  LDC R5, c[0x0][R5+0x2a0] ;  /* 0x0000a80005057b82 */ /* 0x000ea20000000800 */
[----:B------:R-:W-:Y:S01]  /*0e10*/  MOV R21, UR5 ;  /* 0x0000000500157c02 */ /* 0x000fe20008000f00 */
[----:B---3--:R-:W-:Y:S01]  /*0e20*/  FMUL R4, R4, UR9 ;  /* 0x0000000904047c20 */ /* 0x008fe20008400000 */
[----:B-1----:R-:W-:Y:S02]  /*0e30*/  I2FP.F32.U32 R2, UR4 ;  /* 0x0000000400027c45 */ /* 0x002fe40008201000 */
[----:B------:R-:W-:-:S05]  /*0e40*/  CS2R.32 R3, SR_CgaSize ;  /* 0x0000000000037805 */ /* 0x000fca0000008a00 */
[----:B------:R-:W-:-:S06]  /*0e50*/  IMAD R3, R3, -0xa0, RZ ;  /* 0xffffff6003037824 */ /* 0x000fcc00078e02ff */
[----:B------:R-:W1:Y:S01]  /*0e60*/  LDC R3, c[0x0][R3+0x2a4] ;  /* 0x0000a90003037b82 */ /* 0x000e620000000800 */
[----:B------:R-:W3:Y:S01]  /*0e70*/  F2I.U32.TRUNC.NTZ R152, R4 ;  /* 0x0000000400987305 */ /* 0x000ee2000020f000 */
[----:B------:R-:W-:Y:S01]  /*0e80*/  MOV R20, UR4 ;  /* 0x0000000400147c02 */ /* 0x000fe20008000f00 */
[----:B----4-:R-:W-:-:S05]  /*0e90*/  FMUL R2, R2, UR7 ;  /* 0x0000000702027c20 */ /* 0x010fca0008400000 */
[----:B------:R-:W-:Y:S01]  /*0ea0*/  BAR.SYNC.DEFER_BLOCKING 0x0 ;  /* 0x0000000000007b1d */ /* 0x000fe20000010000 */
[----:B------:R-:W-:-:S05]  /*0eb0*/  ISETP.GE.AND P0, PT, R9, 0x1, PT ;  /* 0x000000010900780c */ /* 0x000fca0003f06270 */
[----:B------:R-:W4:Y:S02]  /*0ec0*/  F2I.U32.TRUNC.NTZ R150, R2 ;  /* 0x0000000200967305 */ /* 0x000f24000020f000 */
[----:B------:R-:W1:Y:S01]  /*0ed0*/  S2UR UR36, SR_CTAID.Z ;  /* 0x00000000002479c3 */ /* 0x000e620000002700 */
[----:B---3--:R-:W-:-:S05]  /*0ee0*/  IADD3 R152, PT, PT, -R152, RZ, RZ ;  /* 0x000000ff98987210 */ /* 0x008fca0007ffe1ff */
[----:B--2---:R-:W-:Y:S01]  /*0ef0*/  IMAD R152, R5, R152, UR5 ;  /* 0x0000000505987e24 */ /* 0x004fe2000f8e0298 */
[----:B----4-:R-:W-:-:S05]  /*0f00*/  IADD3 R150, PT, PT, -R150, RZ, RZ ;  /* 0x000000ff96967210 */ /* 0x010fca0007ffe1ff */
[----:B-1----:R-:W-:Y:S01]  /*0f10*/  IMAD R150, R3, R150, UR4 ;  /* 0x0000000403967e24 */ /* 0x002fe2000f8e0296 */
[----:B------:R-:W-:Y:S06]  /*0f20*/  @!P0 BRA `(.L_x_15) ;  /* 0x0000000000b88947 */ /* 0x000fec0003800000 */
[----:B------:R-:W1:Y:S01]  /*0f30*/  LDC.64 R4, c[0x0][0xb18] ;  /* 0x0002c600ff047b82 */ /* 0x000e620000000a00 */
[----:B------:R-:W-:-:S07]  /*0f40*/  ISETP.NE.AND P0, PT, R9, 0x1, PT ;  /* 0x000000010900780c */ /* 0x000fce0003f05270 */
[----:B------:R-:W2:Y:S08]  /*0f50*/  LDC R10, c[0x0][0xb0c] ;  /* 0x0002c300ff0a7b82 */ /* 0x000eb00000000800 */
[----:B------:R-:W3:Y:S08]  /*0f60*/  LDC R11, c[0x0][0x370] ;  /* 0x0000dc00ff0b7b82 */ /* 0x000ef00000000800 */
[----:B------:R-:W4:Y:S01]  /*0f70*/  LDC R12, c[0x0][0x374] ;  /* 0x0000dd00ff0c7b82 */ /* 0x000f220000000800 */
[----:B-1----:R-:W-:-:S07]  /*0f80*/  ISETP.NE.AND P1, PT, R4, 0x1, PT ;  /* 0x000000010400780c */ /* 0x002fce0003f25270 */
[----:B------:R-:W3:Y:S01]  /*0f90*/  LDC.64 R6, c[0x0][0xb10] ;  /* 0x0002c400ff067b82 */ /* 0x000ee20000000a00 */
[----:B--2---:R-:W-:-:S07]  /*0fa0*/  ISETP.NE.AND P2, PT, R10, 0x1, PT ;  /* 0x000000010a00780c */ /* 0x004fce0003f45270 */
[----:B------:R-:W1:Y:S08]  /*0fb0*/  LDC R8, c[0x0][0xb20] ;  /* 0x0002c800ff087b82 */ /* 0x000e700000000800 */
[----:B------:R-:W2:Y:S01]  /*0fc0*/  LDC.64 R2, c[0x0][0xb28] ;  /* 0x0002ca00ff027b82 */ /* 0x000ea20000000a00 */
[----:B----4-:R-:W-:-:S04]  /*0fd0*/  IMAD.HI.U32 R13, R12, R5, RZ ;  /* 0x000000050c0d7227 */ /* 0x010fc800078e00ff */
[----:B------:R-:W-:-:S04]  /*0fe0*/  IMAD.HI.U32 R5, R20, R5, RZ ;  /* 0x0000000514057227 */ /* 0x000fc800078e00ff */
[----:B---3--:R-:W-:-:S04]  /*0ff0*/  IMAD.HI.U32 R14, R11, R6, RZ ;  /* 0x000000060b0e7227 */ /* 0x008fc800078e00ff */
[C---:B------:R-:W-:Y:S01]  /*1000*/  IMAD.HI.U32 R16, R21.reuse, R6, RZ ;  /* 0x0000000615107227 */ /* 0x040fe200078e00ff */
[-C--:B------:R-:W-:Y:S02]  /*1010*/  @P2 SHF.R.U32.HI R11, RZ, R7.reuse, R14 ;  /* 0x00000007ff0b2219 */ /* 0x080fe4000001160e */
[-C--:B-1----:R-:W-:Y:S02]  /*1020*/  @P1 SHF.R.U32.HI R12, RZ, R8.reuse, R13 ;  /* 0x00000008ff0c1219 */ /* 0x082fe4000001160d */
[----:B------:R-:W-:Y:S02]  /*1030*/  SHF.R.U32.HI R5, RZ, R8, R5 ;  /* 0x00000008ff057219 */ /* 0x000fe40000011605 */
[----:B------:R-:W-:Y:S02]  /*1040*/  SHF.R.U32.HI R16, RZ, R7, R16 ;  /* 0x00000007ff107219 */ /* 0x000fe40000011610 */
[----:B------:R-:W-:Y:S01]  /*1050*/  SEL R5, R20, R5, !P1 ;  /* 0x0000000514057207 */ /* 0x000fe20004800000 */
[----:B--2---:R-:W-:Y:S01]  /*1060*/  IMAD.HI.U32 R14, R12, R2, RZ ;  /* 0x000000020c0e7227 */ /* 0x004fe200078e00ff */
[----:B------:R-:W-:-:S02]  /*1070*/  SEL R7, R21, R16, !P2 ;  /* 0x0000001015077207 */ /* 0x000fc40005000000 */
[----:B------:R-:W-:Y:S01]  /*1080*/  IADD3 R13, PT, PT, -R5, RZ, RZ ;  /* 0x000000ff050d7210 */ /* 0x000fe20007ffe1ff */
[----:B------:R-:W-:Y:S01]  /*1090*/  IMAD.HI.U32 R6, R11, R2, RZ ;  /* 0x000000020b067227 */ /* 0x000fe200078e00ff */
[----:B------:R-:W-:-:S03]  /*10a0*/  @P0 SHF.R.U32.HI R12, RZ, R3, R14 ;  /* 0x00000003ff0c0219 */ /* 0x000fc6000001160e */
[----:B------:R-:W-:Y:S01]  /*10b0*/  IMAD R13, R4, R13, R20 ;  /* 0x0000000d040d7224 */ /* 0x000fe200078e0214 */
[----:B------:R-:W-:Y:S01]  /*10c0*/  @P0 SHF.R.U32.HI R11, RZ, R3, R6 ;  /* 0x00000003ff0b0219 */ /* 0x000fe20000011606 */
[----:B------:R-:W-:-:S04]  /*10d0*/  IMAD R12, R12, R9, RZ ;  /* 0x000000090c0c7224 */ /* 0x000fc800078e02ff */
[----:B------:R-:W-:Y:S01]  /*10e0*/  IMAD R6, R11, R9, RZ ;  /* 0x000000090b067224 */ /* 0x000fe200078e02ff */
[----:B------:R-:W-:-:S04]  /*10f0*/  ISETP.GE.AND P1, PT, R5, R12, PT ;  /* 0x0000000c0500720c */ /* 0x000fc80003f26270 */
[----:B------:R-:W-:Y:S01]  /*1100*/  ISETP.GE.OR P1, PT, R7, R6, P1 ;  /* 0x000000060700720c */ /* 0x000fe20000f26670 */
[----:B------:R-:W-:-:S05]  /*1110*/  IMAD.HI.U32 R6, R5, R2, RZ ;  /* 0x0000000205067227 */ /* 0x000fca00078e00ff */
[----:B------:R-:W-:-:S04]  /*1120*/  SHF.R.U32.HI R6, RZ, R3, R6 ;  /* 0x00000003ff067219 */ /* 0x000fc80000011606 */
[----:B------:R-:W-:-:S03]  /*1130*/  SEL R6, R5, R6, !P0 ;  /* 0x0000000605067207 */ /* 0x000fc60004000000 */
[----:B------:R-:W-:Y:S01]  /*1140*/  @!P1 IMAD.HI.U32 R8, R7, R2, RZ ;  /* 0x0000000207089227 */ /* 0x000fe200078e00ff */
[----:B------:R-:W-:-:S04]  /*1150*/  IADD3 R2, PT, PT, -R6, RZ, RZ ;  /* 0x000000ff06027210 */ /* 0x000fc80007ffe1ff */
[----:B------:R-:W-:Y:S01]  /*1160*/  @!P1 SHF.R.U32.HI R8, RZ, R3, R8 ;  /* 0x00000003ff089219 */ /* 0x000fe20000011608 */
[----:B------:R-:W-:-:S03]  /*1170*/  IMAD R2, R9, R2, R5 ;  /* 0x0000000209027224 */ /* 0x000fc600078e0205 */
[----:B------:R-:W-:-:S05]  /*1180*/  @!P1 SEL R3, R7, R8, !P0 ;  /* 0x0000000807039207 */ /* 0x000fca0004000000 */
[--C-:B------:R-:W-:Y:S02]  /*1190*/  @!P1 IMAD.IADD R6, R6, 0x1, -R3.reuse ;  /* 0x0000000106069824 */ /* 0x100fe400078e0a03 */
[----:B------:R-:W-:Y:S01]  /*11a0*/  @!P1 IMAD R3, R2, R11, R3 ;  /* 0x0000000b02039224 */ /* 0x000fe200078e0203 */
[----:B------:R-:W-:Y:S01]  /*11b0*/  IADD3 R2, PT, PT, -R7, RZ, RZ ;  /* 0x000000ff07027210 */ /* 0x000fe20007ffe1ff */
[----:B------:R-:W-:Y:S02]  /*11c0*/  @!P1 IMAD R5, R6, R9, R7 ;  /* 0x0000000906059224 */ /* 0x000fe400078e0207 */
[----:B------:R-:W-:Y:S02]  /*11d0*/  @!P1 IMAD.MOV.U32 R7, RZ, RZ, R3 ;  /* 0x000000ffff079224 */ /* 0x000fe400078e0003 */
[----:B------:R-:W-:Y:S02]  /*11e0*/  IMAD R2, R10, R2, R21 ;  /* 0x000000020a027224 */ /* 0x000fe400078e0215 */
[----:B------:R-:W-:-:S02]  /*11f0*/  IMAD R20, R5, R4, R13 ;  /* 0x0000000405147224 */ /* 0x000fc400078e020d */
[----:B------:R-:W-:Y:S02]  /*1200*/  IMAD R21, R7, R10, R2 ;  /* 0x0000000a07157224 */ /* 0x000fe400078e0202 */
.L_x_15:
[----:B------:R-:W1:Y:S01]  /*1210*/  LDCU UR4, c[0x0][0xb30] ;  /* 0x00016600ff0477ac */ /* 0x000e620008000800 */
[----:B------:R-:W2:Y:S08]  /*1220*/  S2UR UR37, SR_CgaCtaId ;  /* 0x00000000002579c3 */ /* 0x000eb00000008800 */
[----:B------:R-:W3:Y:S01]  /*1230*/  LDC R72, c[0x0][0xb24] ;  /* 0x0002c900ff487b82 */ /* 0x000ee20000000800 */
[----:B-1----:R-:W-:-:S09]  /*1240*/  UISETP.NE.AND UP1, UPT, UR4, 0x1, UPT ;  /* 0x000000010400788c */ /* 0x002fd2000bf25270 */
[----:B--2---:R-:W-:Y:S05]  /*1250*/  BRA.U UP1, `(.L_x_16) ;  /* 0x0000000101407547 */ /* 0x004fea000b800000 */
[----:B------:R-:W1:Y:S08]  /*1260*/  LDC.64 R4, c[0x0][0xb10] ;  /* 0x0002c400ff047b82 */ /* 0x000e700000000a00 */
[----:B------:R-:W2:Y:S08]  /*1270*/  LDC.64 R2, c[0x0][0xb18] ;  /* 0x0002c600ff027b82 */ /* 0x000eb00000000a00 */
[----:B------:R-:W4:Y:S08]  /*1280*/  LDC R6, c[0x0][0xb20] ;  /* 0x0002c800ff067b82 */ /* 0x000f300000000800 */
[----:B------:R-:W3:Y:S01]  /*1290*/  LDC R8, c[0x0][0xb0c] ;  /* 0x0002c300ff087b82 */ /* 0x000ee20000000800 */
[----:B-1----:R-:W-:-:S05]  /*12a0*/  IMAD.HI.U32 R4, R21, R4, RZ ;  /* 0x0000000415047227 */ /* 0x002fca00078e00ff */
[----:B------:R-:W-:Y:S01]  /*12b0*/  SHF.R.U32.HI R4, RZ, R5, R4 ;  /* 0x00000005ff047219 */ /* 0x000fe20000011604 */
[----:B--2---:R-:W-:Y:S01]  /*12c0*/  IMAD.HI.U32 R3, R20, R3, RZ ;  /* 0x0000000314037227 */ /* 0x004fe200078e00ff */
[----:B------:R-:W-:-:S04]  /*12d0*/  ISETP.NE.AND P0, PT, R2, 0x1, PT ;  /* 0x000000010200780c */ /* 0x000fc80003f05270 */
[----:B----4-:R-:W-:-:S04]  /*12e0*/  SHF.R.U32.HI R3, RZ, R6, R3 ;  /* 0x00000006ff037219 */ /* 0x010fc80000011603 */
[----:B------:R-:W-:Y:S02]  /*12f0*/  SEL R3, R20, R3, !P0 ;  /* 0x0000000314037207 */ /* 0x000fe40004000000 */
[----:B---3--:R-:W-:-:S04]  /*1300*/  ISETP.NE.AND P1, PT, R8, 0x1, PT ;  /* 0x000000010800780c */ /* 0x008fc80003f25270 */
[----:B------:R-:W-:-:S05]  /*1310*/  SEL R4, R21, R4, !P1 ;  /* 0x0000000415047207 */ /* 0x000fca0004800000 */
[----:B------:R-:W-:Y:S02]  /*1320*/  IMAD.IADD R5, R3, 0x1, -R4 ;  /* 0x0000000103057824 */ /* 0x000fe400078e0a04 */
[----:B------:R-:W-:Y:S02]  /*1330*/  IMAD.IADD R3, R4, 0x1, -R3 ;  /* 0x0000000104037824 */ /* 0x000fe400078e0a03 */
[----:B------:R-:W-:Y:S02]  /*1340*/  IMAD R21, R5, R8, R21 ;  /* 0x0000000805157224 */ /* 0x000fe400078e0215 */
[----:B------:R-:W-:-:S07]  /*1350*/  IMAD R20, R3, R2, R20 ;  /* 0x0000000203147224 */ /* 0x000fce00078e0214 */
.L_x_16:
[----:B------:R-:W-:Y:S01]  /*1360*/  BAR.SYNC.DEFER_BLOCKING 0x0 ;  /* 0x0000000000007b1d */ /* 0x000fe20000010000 */
[----:B------:R-:W-:Y:S01]  /*1370*/  UISETP.NE.AND UP1, UPT, UR8, 0x2, UPT ;  /* 0x000000020800788c */ /* 0x000fe2000bf25270 */
[----:B------:R-:W-:Y:S02]  /*1380*/  ISETP.NE.OR P5, PT, R0, 0x2, !P5 ;  /* 0x000000020000780c */ /* 0x000fe40006fa5670 */
[----:B------:R-:W-:-:S06]  /*1390*/  LOP3.LUT R2, R167, 0x1f, RZ, 0xc0, !PT ;  /* 0x0000001fa7027812 */ /* 0x000fcc00078ec0ff */
[----:B------:R-:W-:Y:S05]  /*13a0*/  BRA.U UP1, `(.L_x_17) ;  /* 0x0000001101a07547 */ /* 0x000fea000b800000 */
[----:B------:R-:W1:Y:S01]  /*13b0*/  LDCU UR13, c[0x0][0x38c] ;  /* 0x00007180ff0d77ac */ /* 0x000e620008000800 */
[----:B------:R-:W2:Y:S01]  /*13c0*/  LDC R9, c[0x0][0x370] ;  /* 0x0000dc00ff097b82 */ /* 0x000ea20000000800 */
[----:B------:R-:W-:Y:S01]  /*13d0*/  PLOP3.LUT P1, PT, PT, PT, UP2, 0x80, 0x8 ;  /* 0x000000000008781c */ /* 0x000fe20003f2f028 */
[----:B------:R-:W-:Y:S01]  /*13e0*/  HFMA2 R12, -RZ, RZ, 0, 0 ;  /* 0x00000000ff0c7431 */ /* 0x000fe200000001ff */
[----:B------:R-:W-:Y:S01]  /*13f0*/  ISETP.EQ.OR P4, PT, R2, RZ, P5 ;  /* 0x000000ff0200720c */ /* 0x000fe20002f82670 */
[----:B------:R-:W-:Y:S01]  /*1400*/  IMAD.MOV.U32 R15, RZ, RZ, 0x1 ;  /* 0x00000001ff0f7424 */ /* 0x000fe200078e00ff */
[----:B------:R-:W-:Y:S01]  /*1410*/  PLOP3.LUT P1, PT, P1, PT, PT, 0x8, 0x80 ;  /* 0x000000000080781c */ /* 0x000fe20000f2e170 */
[----:B------:R-:W-:Y:S01]  /*1420*/  IMAD.MOV.U32 R14, RZ, RZ, RZ ;  /* 0x000000ffff0e7224 */ /* 0x000fe200078e00ff */
[----:B------:R-:W-:Y:S01]  /*1430*/  MOV R8, 0x1 ;  /* 0x0000000100087802 */ /* 0x000fe20000000f00 */
[----:B------:R-:W4:Y:S01]  /*1440*/  LDC R0, c[0x0][0x374] ;  /* 0x0000dd00ff007b82 */ /* 0x000f220000000800 */
[----:B------:R-:W-:Y:S01]  /*1450*/  IMAD.MOV.U32 R10, RZ, RZ, RZ ;  /* 0x000000ffff0a7224 */ /* 0x000fe200078e00ff */
[----:B------:R-:W2:Y:S01]  /*1460*/  LDCU.64 UR22, c[0x0][0x348] ;  /* 0x00006900ff1677ac */ /* 0x000ea20008000a00 */
[----:B------:R-:W-:Y:S01]  /*1470*/  UMOV UR6, URZ ;  /* 0x000000ff00067c82 */ /* 0x000fe20008000000 */
[----:B-1----:R-:W-:-:S04]  /*1480*/  UIADD3 UR5, UPT, UPT, UR13, 0x7f, URZ ;  /* 0x0000007f0d057890 */ /* 0x002fc8000fffe0ff */
[----:B------:R-:W-:-:S04]  /*1490*/  USHF.R.S32.HI UR4, URZ, 0x1f, UR5 ;  /* 0x0000001fff047899 */ /* 0x000fc80008011405 */
[----:B------:R-:W-:-:S04]  /*14a0*/  ULEA.HI UR4, UR4, UR5, URZ, 0x7 ;  /* 0x0000000504047291 */ /* 0x000fc8000f8f38ff */
[----:B------:R-:W-:Y:S02]  /*14b0*/  USHF.R.S32.HI UR15, URZ, 0x7, UR4 ;  /* 0x00000007ff0f7899 */ /* 0x000fe40008011404 */
[----:B------:R-:W-:Y:S02]  /*14c0*/  UIADD3 UR4, UPT, UPT, UR13, -0x1, URZ ;  /* 0xffffffff0d047890 */ /* 0x000fe4000fffe0ff */
[----:B------:R-:W-:Y:S02]  /*14d0*/  UISETP.LT.U32.AND UP0, UPT, UR15, 0x6, UPT ;  /* 0x000000060f00788c */ /* 0x000fe4000bf01070 */
[----:B------:R-:W-:Y:S02]  /*14e0*/  UISETP.GE.U32.AND UP1, UPT, UR4, -0xff, UPT ;  /* 0xffffff010400788c */ /* 0x000fe4000bf26070 */
[----:B------:R-:W-:Y:S02]  /*14f0*/  USEL UR14, UR15, 0x6, UP0 ;  /* 0x000000060f0e7887 */ /* 0x000fe40008000000 */
[----:B------:R-:W-:-:S02]  /*1500*/  UIADD3 UR13, UPT, UPT, UR13, 0xfe, URZ ;  /* 0x000000fe0d0d7890 */ /* 0x000fc4000fffe0ff */
[----:B------:R-:W-:Y:S02]  /*1510*/  UIADD3 UR5, UPT, UPT, UR14, -0x1, URZ ;  /* 0xffffffff0e057890 */ /* 0x000fe4000fffe0ff */
[----:B------:R-:W-:-:S03]  /*1520*/  UIADD3 UR7, UPT, UPT, UR15, -UR14, URZ ;  /* 0x8000000e0f077290 */ /* 0x000fc6000fffe0ff */
[----:B------:R-:W-:-:S04]  /*1530*/  @UP1 UIADD3 UR5, UPT, UPT, UR14, URZ, URZ ;  /* 0x000000ff0e051290 */ /* 0x000fc8000fffe0ff */
[----:B--2---:R-:W-:-:S12]  /*1540*/  UIADD3 UR5, UPT, UPT, UR5, 0x1, URZ ;  /* 0x0000000105057890 */ /* 0x004fd8000fffe0ff */
.L_x_35:
[----:B------:R-:W-:Y:S01]  /*1550*/  UISETP.NE.AND UP0, UPT, UR37, URZ, UPT ;  /* 0x000000ff2500728c */ /* 0x000fe2000bf05270 */
[----:B------:R-:W1:Y:S08]  /*1560*/  S2UR UR37, SR_CgaCtaId ;  /* 0x00000000002579c3 */ /* 0x000e700000008800 */
[----:B------:R-:W-:Y:S05]  /*1570*/  BRA.U UP0, `(.L_x_18) ;  /* 0x0000000100347547 */ /* 0x000fea000b800000 */
[----:B------:R-:W2:Y:S01]  /*1580*/  S2R R2, SR_CgaCtaId ;  /* 0x0000000000027919 */ /* 0x000ea20000008800 */
[----:B------:R-:W-:-:S04]  /*1590*/  MOV R3, 0x400 ;  /* 0x0000040000037802 */ /* 0x000fc80000000f00 */
[----:B--2---:R-:W-:Y:S02]  /*15a0*/  LEA R3, R2, R3, 0x18 ;  /* 0x0000000302037211 */ /* 0x004fe400078ec0ff */
[----:B------:R-:W-:-:S03]  /*15b0*/  SHF.L.U32 R2, R8, 0x1f, RZ ;  /* 0x0000001f08027819 */ /* 0x000fc600000006ff */
[----:B------:R-:W-:-:S04]  /*15c0*/  IMAD R3, R10, 0x8, R3 ;  /* 0x000000080a037824 */ /* 0x000fc800078e0203 */
[----:B------:R-:W2:Y:S02]  /*15d0*/  SYNCS.PHASECHK.TRANS64.TRYWAIT P0, [R3+URZ+0x100], R2 ;  /* 0x00010002030075a7 */ /* 0x000ea400080011ff */
[----:B--2---:R-:W-:Y:S05]  /*15e0*/  @!P0 BRA `(.L_x_19) ;  /* 0x0000006c00988947 */ /* 0x004fea0003800000 */
.L_x_107:
[----:B------:R-:W-:Y:S01]  /*15f0*/  VIADD R10, R10, 0x1 ;  /* 0x000000010a0a7836 */ /* 0x000fe20000000000 */
[----:B------:R2:W-:Y:S04]  /*1600*/  SYNCS.ARRIVE.TRANS64.A1T0 RZ, [R3+URZ+0xf0], RZ ;  /* 0x0000f0ff03ff79a7 */ /* 0x0005e800081000ff */
[----:B------:R-:W-:-:S04]  /*1610*/  ISETP.NE.AND P0, PT, R10, 0x2, PT ;  /* 0x000000020a00780c */ /* 0x000fc80003f05270 */
[----:B------:R-:W-:Y:S02]  /*1620*/  SEL R10, R10, RZ, P0 ;  /* 0x000000ff0a0a7207 */ /* 0x000fe40000000000 */
[----:B--2---:R-:W-:-:S04]  /*1630*/  SEL R3, RZ, 0x1, P0 ;  /* 0x00000001ff037807 */ /* 0x004fc80000000000 */
[----:B------:R-:W-:-:S07]  /*1640*/  LOP3.LUT R8, R8, R3, RZ, 0x3c, !PT ;  /* 0x0000000308087212 */ /* 0x000fce00078e3cff */
.L_x_18:
[----:B------:R-:W-:Y:S01]  /*1650*/  UMOV UR4, 0x400 ;  /* 0x0000040000047882 */ /* 0x000fe20000000000 */
[----:B------:R-:W-:Y:S01]  /*1660*/  SHF.L.U32 R2, R15, 0x1f, RZ ;  /* 0x0000001f0f027819 */ /* 0x000fe200000006ff */
[----:B-1----:R-:W-:Y:S01]  /*1670*/  ULEA UR4, UR37, UR4, 0x18 ;  /* 0x0000000425047291 */ /* 0x002fe2000f8ec0ff */
[----:B------:R-:W-:Y:S01]  /*1680*/  R2UR UR35, R21 ;  /* 0x00000000152372ca */ /* 0x000fe200000e0000 */
[----:B------:R-:W-:Y:S01]  /*1690*/  UISETP.GE.U32.AND UP0, UPT, UR13, 0xff, UPT ;  /* 0x000000ff0d00788c */ /* 0x000fe2000bf06070 */
[----:B------:R-:W-:Y:S01]  /*16a0*/  R2UR UR11, R20 ;  /* 0x00000000140b72ca */ /* 0x000fe200000e0000 */
[----:B------:R-:W-:Y:S01]  /*16b0*/  ULEA UR8, UR6, UR4, 0x3 ;  /* 0x0000000406087291 */ /* 0x000fe2000f8e18ff */
[----:B------:R-:W-:-:S08]  /*16c0*/  UMOV UR24, URZ ;  /* 0x000000ff00187c82 */ /* 0x000fd00008000000 */
[----:B------:R1:W2:Y:S01]  /*16d0*/  SYNCS.PHASECHK.TRANS64.TRYWAIT P0, [UR8+0x30], R2 ;  /* 0x00003002ff0075a7 */ /* 0x0002a20008001108 */
[----:B------:R-:W-:Y:S02]  /*16e0*/  USHF.L.U32 UR35, UR35, 0x7, URZ ;  /* 0x0000000723237899 */ /* 0x000fe400080006ff */
[----:B------:R-:W-:Y:S01]  /*16f0*/  USHF.L.U32 UR11, UR11, 0x7, URZ ;  /* 0x000000070b0b7899 */ /* 0x000fe200080006ff */
[----:B------:R-:W-:Y:S11]  /*1700*/  BRA.U !UP0, `(.L_x_20) ;  /* 0x0000000108a47547 */ /* 0x000ff6000b800000 */
[----:B------:R-:W-:Y:S01]  /*1710*/  UMOV UR16, URZ ;  /* 0x000000ff00107c82 */ /* 0x000fe20008000000 */
[----:B------:R-:W-:-:S05]  /*1720*/  UMOV UR17, UR6 ;  /* 0x0000000600117c82 */ /* 0x000fca0008000000 */
.L_x_25:
[----:B-1----:R-:W-:Y:S01]  /*1730*/  ULEA UR33, UR17, UR4, 0x3 ;  /* 0x0000000411217291 */ /* 0x002fe2000f8e18ff */
[----:B--2---:R-:W-:Y:S01]  /*1740*/  @!P5 MOV R3, 0x8000 ;  /* 0x000080000003d802 */ /* 0x004fe20000000f00 */
[----:B--2---:R-:W-:Y:S10]  /*1750*/  @P0 BRA `(.L_x_21) ;  /* 0x00000000000c0947 */ /* 0x004ff40003800000 */
[----:B------:R-:W-:-:S04]  /*1760*/  SHF.L.U32 R5, R15, 0x1f, RZ ;  /* 0x0000001f0f057819 */ /* 0x000fc800000006ff */
[----:B------:R-:W2:Y:S02]  /*1770*/  SYNCS.PHASECHK.TRANS64.TRYWAIT P0, [UR33+0x30], R5 ;  /* 0x00003005ff0075a7 */ /* 0x000ea40008001121 */
[----:B--2---:R-:W-:Y:S05]  /*1780*/  @!P0 BRA `(.L_x_22) ;  /* 0x0000006c00448947 */ /* 0x004fea0003800000 */
.L_x_21:
[----:B------:R2:W-:Y:S01]  /*1790*/  @!P5 SYNCS.ARRIVE.TRANS64 RZ, [UR33], R3 ;  /* 0x00000003ffffd9a7 */ /* 0x0005e20008000021 */
[----:B------:R-:W-:Y:S04]  /*17a0*/  BSSY.RECONVERGENT B0, `(.L_x_23) ;  /* 0x0000003000007945 */ /* 0x000fe80003800200 */
[----:B------:R-:W-:Y:S05]  /*17b0*/  @P4 BRA `(.L_x_24) ;  /* 0x0000000000044947 */ /* 0x000fea0003800000 */
[----:B------:R-:W-:Y:S05]  /*17c0*/  BPT.TRAP 0x1 ;  /* 0x000000040000795c */ /* 0x000fea0000300000 */
.L_x_24:
[----:B------:R-:W-:Y:S05]  /*17d0*/  BSYNC.RECONVERGENT B0 ;  /* 0x0000000000007941 */ /* 0x000fea0003800200 */
.L_x_23:
[----:B------:R-:W-:Y:S02]  /*17e0*/  UIADD3 UR6, UPT, UPT, UR17, 0x1, URZ ;  /* 0x0000000111067890 */ /* 0x000fe4000fffe0ff */
[----:B------:R-:W-:Y:S02]  /*17f0*/  UIADD3 UR26, UP1, UPT, UR22, 0x80, URZ ;  /* 0x00000080161a7890 */ /* 0x000fe4000ff3e0ff */
[----:B------:R-:W-:Y:S02]  /*1800*/  UISETP.NE.AND UP0, UPT, UR6, 0x6, UPT ;  /* 0x000000060600788c */ /* 0x000fe4000bf05270 */
[----:B------:R-:W-:Y:S02]  /*1810*/  USHF.L.U32 UR34, UR16, 0x7, URZ ;  /* 0x0000000710227899 */ /* 0x000fe400080006ff */
[----:B------:R-:W-:Y:S02]  /*1820*/  USEL UR9, URZ, 0x1, UP0 ;  /* 0x00000001ff097887 */ /* 0x000fe40008000000 */
[----:B------:R-:W-:-:S02]  /*1830*/  USEL UR6, UR6, URZ, UP0 ;  /* 0x000000ff06067287 */ /* 0x000fc40008000000 */
[----:B------:R-:W-:Y:S02]  /*1840*/  UIADD3 UR20, UP0, UPT, UR22, 0x180, URZ ;  /* 0x0000018016147890 */ /* 0x000fe4000ff1e0ff */
[----:B------:R-:W-:Y:S01]  /*1850*/  ULEA UR8, UR6, UR4, 0x3 ;  /* 0x0000000406087291 */ /* 0x000fe2000f8e18ff */
[----:B------:R-:W-:Y:S01]  /*1860*/  LOP3.LUT R15, R15, UR9, RZ, 0x3c, !PT ;  /* 0x000000090f0f7c12 */ /* 0x000fe2000f8e3cff */
[----:B------:R-:W-:Y:S02]  /*1870*/  UIADD3.X UR27, UPT, UPT, URZ, UR23, URZ, UP1, !UPT ;  /* 0x00000017ff1b7290 */ /* 0x000fe40008ffe4ff */
[----:B------:R-:W-:Y:S01]  /*1880*/  UIADD3.X UR21, UPT, UPT, URZ, UR23, URZ, UP0, !UPT ;  /* 0x00000017ff157290 */ /* 0x000fe200087fe4ff */
[----:B-1----:R-:W-:Y:S01]  /*1890*/  SHF.L.U32 R2, R15, 0x1f, RZ ;  /* 0x0000001f0f027819 */ /* 0x002fe200000006ff */
[----:B------:R-:W-:Y:S01]  /*18a0*/  UMOV UR18, 0x0 ;  /* 0x0000000000127882 */ /* 0x000fe20000000000 */
[----:B------:R-:W-:Y:S01]  /*18b0*/  UMOV UR19, 0x10000000 ;  /* 0x1000000000137882 */ /* 0x000fe20000000000 */
[----:B------:R-:W-:Y:S01]  /*18c0*/  UMOV UR12, UR36 ;  /* 0x00000024000c7c82 */ /* 0x000fe20008000000 */
[----:B------:R1:W1:Y:S01]  /*18d0*/  SYNCS.PHASECHK.TRANS64.TRYWAIT P0, [UR8+0x30], R2 ;  /* 0x00003002ff0075a7 */ /* 0x0002620008001108 */
[----:B------:R-:W-:Y:S01]  /*18e0*/  ULEA UR8, UR17, UR4, 0xe ;  /* 0x0000000411087291 */ /* 0x000fe2000f8e70ff */
[----:B------:R-:W-:Y:S01]  /*18f0*/  UMOV UR9, UR33 ;  /* 0x0000002100097c82 */ /* 0x000fe20008000000 */
[----:B------:R-:W-:-:S02]  /*1900*/  UMOV UR10, UR34 ;  /* 0x00000022000a7c82 */ /* 0x000fc40008000000 */
[----:B------:R-:W-:Y:S02]  /*1910*/  UIADD3 UR32, UPT, UPT, UR8, 0x8400, URZ ;  /* 0x0000840008207890 */ /* 0x000fe4000fffe0ff */
[----:B------:R-:W-:Y:S02]  /*1920*/  UIADD3 UR8, UPT, UPT, UR8, 0x20400, URZ ;  /* 0x0002040008087890 */ /* 0x000fe4000fffe0ff */
[----:B------:R-:W-:Y:S01]  /*1930*/  UIADD3 UR16, UPT, UPT, UR16, 0x1, URZ ;  /* 0x0000000110107890 */ /* 0x000fe2000fffe0ff */
[----:B------:R-:W-:Y:S01]  /*1940*/  UMOV UR24, UR5 ;  /* 0x0000000500187c82 */ /* 0x000fe20008000000 */
[----:B------:R-:W-:Y:S02]  /*1950*/  UMOV UR17, UR6 ;  /* 0x0000000600117c82 */ /* 0x000fe40008000000 */
[----:B------:R-:W-:Y:S01]  /*1960*/  UISETP.NE.AND UP0, UPT, UR16, UR5, UPT ;  /* 0x000000051000728c */ /* 0x000fe2000bf05270 */
[----:B------:R1:W-:Y:S02]  /*1970*/  UTMALDG.3D [UR32], [UR26], desc[UR18] ;  /* 0x000012201a0075b4 */ /* 0x0003e40008011000 */
[----:B------:R1:W-:Y:S06]  /*1980*/  UTMALDG.3D [UR8], [UR20], desc[UR18] ;  /* 0x00001208140075b4 */ /* 0x0003ec0008011000 */
[----:B------:R-:W-:Y:S05]  /*1990*/  BRA.U UP0, `(.L_x_25) ;  /* 0xfffffffd00647547 */ /* 0x000fea000b83ffff */
.L_x_20:
[----:B-1----:R-:W-:Y:S01]  /*19a0*/  ULEA UR8, UR6, UR4, 0x3 ;  /* 0x0000000406087291 */ /* 0x002fe2000f8e18ff */
[----:B------:R-:W-:Y:S01]  /*19b0*/  SHF.L.U32 R2, R15, 0x1f, RZ ;  /* 0x0000001f0f027819 */ /* 0x000fe200000006ff */
[----:B------:R-:W-:Y:S01]  /*19c0*/  @!P1 SYNCS.ARRIVE.TRANS64.A1T0 RZ, [UR4+0x88], RZ ;  /* 0x000088ffffff99a7 */ /* 0x000fe20008100004 */
[----:B------:R-:W-:-:S06]  /*19d0*/  UISETP.GT.AND UP0, UPT, UR15, UR14, UPT ;  /* 0x0000000e0f00728c */ /* 0x000fcc000bf04270 */
[----:B--2---:R1:W2:Y:S03]  /*19e0*/  SYNCS.PHASECHK.TRANS64.TRYWAIT P0, [UR8+0x30], R2 ;  /* 0x00003002ff0075a7 */ /* 0x0042a60008001108 */
[----:B------:R-:W-:Y:S05]  /*19f0*/  BRA.U !UP0, `(.L_x_26) ;  /* 0x0000000108a87547 */ /* 0x000fea000b800000 */
[----:B------:R-:W-:Y:S01]  /*1a00*/  UIADD3 UR21, UPT, UPT, UR7, UR24, URZ ;  /* 0x0000001807157290 */ /* 0x000fe2000fffe0ff */
[----:B------:R-:W-:-:S11]  /*1a10*/  UMOV UR25, UR6 ;  /* 0x0000000600197c82 */ /* 0x000fd60008000000 */
.L_x_31:
[----:B-1----:R-:W-:Y:S01]  /*1a20*/  ULEA UR17, UR25, UR4, 0x3 ;  /* 0x0000000419117291 */ /* 0x002fe2000f8e18ff */
[----:B--2---:R-:W-:Y:S01]  /*1a30*/  @!P5 MOV R3, 0x8000 ;  /* 0x000080000003d802 */ /* 0x004fe20000000f00 */
[----:B--2---:R-:W-:Y:S10]  /*1a40*/  @P0 BRA `(.L_x_27) ;  /* 0x00000000000c0947 */ /* 0x004ff40003800000 */
[----:B------:R-:W-:-:S04]  /*1a50*/  SHF.L.U32 R5, R15, 0x1f, RZ ;  /* 0x0000001f0f057819 */ /* 0x000fc800000006ff */
[----:B------:R-:W2:Y:S02]  /*1a60*/  SYNCS.PHASECHK.TRANS64.TRYWAIT P0, [UR17+0x30], R5 ;  /* 0x00003005ff0075a7 */ /* 0x000ea40008001111 */
[----:B--2---:R-:W-:Y:S05]  /*1a70*/  @!P0 BRA `(.L_x_28) ;  /* 0x0000006800a08947 */ /* 0x004fea0003800000 */
.L_x_27:
[----:B------:R2:W-:Y:S01]  /*1a80*/  @!P5 SYNCS.ARRIVE.TRANS64 RZ, [UR17], R3 ;  /* 0x00000003ffffd9a7 */ /* 0x0005e20008000011 */
[----:B------:R-:W-:Y:S04]  /*1a90*/  BSSY.RECONVERGENT B0, `(.L_x_29) ;  /* 0x0000003000007945 */ /* 0x000fe80003800200 */
[----:B------:R-:W-:Y:S05]  /*1aa0*/  @P4 BRA `(.L_x_30) ;  /* 0x0000000000044947 */ /* 0x000fea0003800000 */
[----:B------:R-:W-:Y:S05]  /*1ab0*/  BPT.TRAP 0x1 ;  /* 0x000000040000795c */ /* 0x000fea0000300000 */
.L_x_30:
[----:B------:R-:W-:Y:S05]  /*1ac0*/  BSYNC.RECONVERGENT B0 ;  /* 0x0000000000007941 */ /* 0x000fea0003800200 */
.L_x_29:
        /* <DEDUP_REMOVED lines=20> */
[----:B------:R-:W-:Y:S01]  /*1c10*/  UIADD3 UR8, UPT, UPT, UR8, 0x20400, URZ ;  /* 0x0002040008087890 */ /* 0x000fe2000fffe0ff */
[----:B------:R-:W-:Y:S01]  /*1c20*/  UMOV UR9, UR17 ;  /* 0x0000001100097c82 */ /* 0x000fe20008000000 */
[----:B------:R-:W-:Y:S01]  /*1c30*/  UMOV UR10, UR18 ;  /* 0x00000012000a7c82 */ /* 0x000fe20008000000 */
[----:B------:R-:W-:Y:S01]  /*1c40*/  UIADD3 UR24, UPT, UPT, UR24, 0x1, URZ ;  /* 0x0000000118187890 */ /* 0x000fe2000fffe0ff */
[----:B------:R-:W-:-:S03]  /*1c50*/  UMOV UR25, UR6 ;  /* 0x0000000600197c82 */ /* 0x000fc60008000000 */
[----:B------:R1:W-:Y:S01]  /*1c60*/  UTMALDG.3D [UR16], [UR30], desc[UR26] ;  /* 0x00001a101e0075b4 */ /* 0x0003e20008011000 */
[----:B------:R-:W-:Y:S01]  /*1c70*/  UISETP.NE.AND UP0, UPT, UR24, UR21, UPT ;  /* 0x000000151800728c */ /* 0x000fe2000bf05270 */
[----:B------:R1:W-:Y:S08]  /*1c80*/  UTMALDG.3D [UR8], [UR28], desc[UR26] ;  /* 0x00001a081c0075b4 */ /* 0x0003f00008011000 */
[----:B------:R-:W-:Y:S05]  /*1c90*/  BRA.U UP0, `(.L_x_31) ;  /* 0xfffffffd00607547 */ /* 0x000fea000b83ffff */
.L_x_26:
[----:B-1----:R-:W-:Y:S01]  /*1ca0*/  LEA R2, R14, UR4, 0x3 ;  /* 0x000000040e027c11 */ /* 0x002fe2000f8e18ff */
[----:B------:R-:W-:Y:S01]  /*1cb0*/  NOP ;  /* 0x0000000000007918 */ /* 0x000fe20000000000 */
[----:B--2---:R-:W-:Y:S02]  /*1cc0*/  SHF.L.U32 R3, R12, 0x1f, RZ ;  /* 0x0000001f0c037819 */ /* 0x004fe400000006ff */
[----:B------:R-:W-:Y:S02]  /*1cd0*/  LEA R4, R14, UR4, 0x4 ;  /* 0x000000040e047c11 */ /* 0x000fe4000f8e20ff */
[----:B------:R-:W1:Y:S02]  /*1ce0*/  SYNCS.PHASECHK.TRANS64.TRYWAIT P0, [R2+URZ+0x90], R3 ;  /* 0x00009003020075a7 */ /* 0x000e6400080011ff */
[----:B-1----:R-:W-:Y:S05]  /*1cf0*/  @!P0 BRA `(.L_x_32) ;  /* 0x0000006800188947 */ /* 0x002fea0003800000 */
.L_x_110:
[----:B------:R-:W2:Y:S01]  /*1d00*/  LDS.128 R4, [R4+0x120] ;  /* 0x0001200004047984 */ /* 0x000ea20000000c00 */
[----:B---3--:R-:W-:Y:S01]  /*1d10*/  ISETP.GE.AND P0, PT, R72, 0x1, PT ;  /* 0x000000014800780c */ /* 0x008fe20003f06270 */
[----:B-1----:R-:W-:Y:S01]  /*1d20*/  VIADD R2, R2, 0xa0 ;  /* 0x000000a002027836 */ /* 0x002fe20000000000 */
[----:B------:R-:W-:Y:S01]  /*1d30*/  @!PT LDS RZ, [RZ] ;  /* 0x00000000fffff984 */ /* 0x000fe20000000800 */
[----:B------:R-:W-:Y:S01]  /*1d40*/  @!PT LDS RZ, [RZ] ;  /* 0x00000000fffff984 */ /* 0x000fe20000000800 */
[----:B------:R-:W-:Y:S01]  /*1d50*/  @!PT LDS RZ, [RZ] ;  /* 0x00000000fffff984 */ /* 0x000fe20000000800 */
[----:B------:R-:W-:Y:S01]  /*1d60*/  @!PT LDS RZ, [RZ] ;  /* 0x00000000fffff984 */ /* 0x000fe20000000800 */
[----:B------:R1:W-:Y:S06]  /*1d70*/  MEMBAR.ALL.CTA ;  /* 0x0000000000007992 */ /* 0x0003ec0000008000 */
[----:B-1----:R-:W1:Y:S01]  /*1d80*/  FENCE.VIEW.ASYNC.S ;  /* 0x00000000000073c6 */ /* 0x002e620000000000 */
[----:B------:R-:W-:-:S04]  /*1d90*/  PRMT R2, RZ, 0x654, R2 ;  /* 0x00000654ff027816 */ /* 0x000fc80000000002 */
[----:B-1----:R1:W-:Y:S01]  /*1da0*/  SYNCS.ARRIVE.TRANS64.RED.A1T0 RZ, [R2+URZ], RZ ;  /* 0x000000ff02ff79a7 */ /* 0x0023e200081004ff */
[----:B--2---:R-:W-:-:S13]  /*1db0*/  LOP3.LUT P2, RZ, R6, 0x1, RZ, 0xc0, !PT ;  /* 0x0000000106ff7812 */ /* 0x004fda000784c0ff */
[----:B------:R-:W-:Y:S01]  /*1dc0*/  @P2 SHF.R.U32.HI R3, RZ, 0x10, R5 ;  /* 0x00000010ff032819 */ /* 0x000fe20000011605 */
[----:B------:R-:W-:Y:S01]  /*1dd0*/  VOTEU.ANY UP0, P2 ;  /* 0x0000000000ff7886 */ /* 0x000fe20001000100 */
[----:B------:R-:W-:Y:S02]  /*1de0*/  @P2 MOV R13, R4 ;  /* 0x00000004000d2202 */ /* 0x000fe40000000f00 */
[----:B------:R-:W-:Y:S02]  /*1df0*/  @P2 R2UR.BROADCAST UR8, R3 ;  /* 0x00000000030822ca */ /* 0x000fe400008e0000 */
[----:B------:R-:W-:-:S11]  /*1e00*/  @P2 LOP3.LUT R11, R5, 0xffff, RZ, 0xc0, !PT ;  /* 0x0000ffff050b2812 */ /* 0x000fd600078ec0ff */
[----:B------:R-:W-:Y:S01]  /*1e10*/  @UP0 UMOV UR36, UR8 ;  /* 0x0000000800240c82 */ /* 0x000fe20008000000 */
[----:B-1----:R-:W-:Y:S05]  /*1e20*/  @!P0 BRA `(.L_x_33) ;  /* 0x0000000000b88947 */ /* 0x002fea0003800000 */
[----:B------:R-:W4:Y:S01]  /*1e30*/  LDC.64 R4, c[0x0][0xb18] ;  /* 0x0002c600ff047b82 */ /* 0x000f220000000a00 */
[----:B------:R-:W-:-:S07]  /*1e40*/  ISETP.NE.AND P3, PT, R72, 0x1, PT ;  /* 0x000000014800780c */ /* 0x000fce0003f65270 */
[----:B------:R-:W1:Y:S08]  /*1e50*/  LDC.64 R6, c[0x0][0xb10] ;  /* 0x0002c400ff067b82 */ /* 0x000e700000000a00 */
[----:B------:R-:W2:Y:S08]  /*1e60*/  LDC R16, c[0x0][0xb20] ;  /* 0x0002c800ff107b82 */ /* 0x000eb00000000800 */
[----:B------:R-:W3:Y:S01]  /*1e70*/  LDC R18, c[0x0][0xb0c] ;  /* 0x0002c300ff127b82 */ /* 0x000ee20000000800 */
[----:B----4-:R-:W-:Y:S01]  /*1e80*/  IMAD.HI.U32 R17, R0, R5, RZ ;  /* 0x0000000500117227 */ /* 0x010fe200078e00ff */
[----:B------:R-:W-:-:S03]  /*1e90*/  ISETP.NE.AND P0, PT, R4, 0x1, PT ;  /* 0x000000010400780c */ /* 0x000fc60003f05270 */
[----:B------:R-:W-:-:S03]  /*1ea0*/  IMAD.HI.U32 R5, R11, R5, RZ ;  /* 0x000000050b057227 */ /* 0x000fc600078e00ff */
[----:B------:R-:W4:Y:S01]  /*1eb0*/  LDC.64 R2, c[0x0][0xb28] ;  /* 0x0002ca00ff027b82 */ /* 0x000f220000000a00 */
[----:B-1----:R-:W-:-:S04]  /*1ec0*/  IMAD.HI.U32 R20, R9, R6, RZ ;  /* 0x0000000609147227 */ /* 0x002fc800078e00ff */
[----:B------:R-:W-:Y:S01]  /*1ed0*/  IMAD.HI.U32 R22, R13, R6, RZ ;  /* 0x000000060d167227 */ /* 0x000fe200078e00ff */
[----:B------:R-:W-:Y:S02]  /*1ee0*/  SHF.R.U32.HI R20, RZ, R7, R20 ;  /* 0x00000007ff147219 */ /* 0x000fe40000011614 */
[-C--:B--2---:R-:W-:Y:S02]  /*1ef0*/  SHF.R.U32.HI R17, RZ, R16.reuse, R17 ;  /* 0x00000010ff117219 */ /* 0x084fe40000011611 */
[----:B------:R-:W-:Y:S02]  /*1f00*/  SHF.R.U32.HI R16, RZ, R16, R5 ;  /* 0x00000010ff107219 */ /* 0x000fe40000011605 */
[----:B------:R-:W-:Y:S02]  /*1f10*/  SEL R17, R0, R17, !P0 ;  /* 0x0000001100117207 */ /* 0x000fe40004000000 */
[----:B------:R-:W-:Y:S02]  /*1f20*/  SHF.R.U32.HI R22, RZ, R7, R22 ;  /* 0x00000007ff167219 */ /* 0x000fe40000011616 */
[----:B---3--:R-:W-:-:S02]  /*1f30*/  ISETP.NE.AND P1, PT, R18, 0x1, PT ;  /* 0x000000011200780c */ /* 0x008fc40003f25270 */
[----:B------:R-:W-:Y:S02]  /*1f40*/  SEL R5, R11, R16, !P0 ;  /* 0x000000100b057207 */ /* 0x000fe40004000000 */
[----:B------:R-:W-:Y:S02]  /*1f50*/  SEL R19, R9, R20, !P1 ;  /* 0x0000001409137207 */ /* 0x000fe40004800000 */
[----:B------:R-:W-:Y:S01]  /*1f60*/  SEL R7, R13, R22, !P1 ;  /* 0x000000160d077207 */ /* 0x000fe20004800000 */
[----:B----4-:R-:W-:-:S04]  /*1f70*/  IMAD.HI.U32 R20, R17, R2, RZ ;  /* 0x0000000211147227 */ /* 0x010fc800078e00ff */
[----:B------:R-:W-:Y:S01]  /*1f80*/  IMAD.HI.U32 R6, R19, R2, RZ ;  /* 0x0000000213067227 */ /* 0x000fe200078e00ff */
[----:B------:R-:W-:-:S04]  /*1f90*/  @P3 SHF.R.U32.HI R17, RZ, R3, R20 ;  /* 0x00000003ff113219 */ /* 0x000fc80000011614 */
        /* <DEDUP_REMOVED lines=8> */
[----:B------:R-:W-:-:S04]  /*2020*/  @!P0 IMAD.HI.U32 R16, R7, R2, RZ ;  /* 0x0000000207108227 */ /* 0x000fc800078e00ff */
[----:B------:R-:W-:Y:S01]  /*2030*/  IMAD.MOV R2, RZ, RZ, -R6 ;  /* 0x000000ffff027224 */ /* 0x000fe200078e0a06 */
[----:B------:R-:W-:-:S03]  /*2040*/  @!P0 SHF.R.U32.HI R16, RZ, R3, R16 ;  /* 0x00000003ff108219 */ /* 0x000fc60000011610 */
[----:B------:R-:W-:Y:S01]  /*2050*/  IMAD R2, R72, R2, R5 ;  /* 0x0000000248027224 */ /* 0x000fe200078e0205 */
[----:B------:R-:W-:Y:S02]  /*2060*/  @!P0 SEL R3, R7, R16, !P3 ;  /* 0x0000001007038207 */ /* 0x000fe40005800000 */
[----:B------:R-:W-:-:S03]  /*2070*/  IADD3 R16, PT, PT, -R5, RZ, RZ ;  /* 0x000000ff05107210 */ /* 0x000fc60007ffe1ff */
[--C-:B------:R-:W-:Y:S02]  /*2080*/  @!P0 IMAD.IADD R6, R6, 0x1, -R3.reuse ;  /* 0x0000000106068824 */ /* 0x100fe400078e0a03 */
[----:B------:R-:W-:Y:S01]  /*2090*/  @!P0 IMAD R3, R2, R19, R3 ;  /* 0x0000001302038224 */ /* 0x000fe200078e0203 */
[----:B------:R-:W-:Y:S01]  /*20a0*/  IADD3 R2, PT, PT, -R7, RZ, RZ ;  /* 0x000000ff07027210 */ /* 0x000fe20007ffe1ff */
[----:B------:R-:W-:Y:S02]  /*20b0*/  @!P0 IMAD R5, R72, R6, R7 ;  /* 0x0000000648058224 */ /* 0x000fe400078e0207 */
[----:B------:R-:W-:Y:S02]  /*20c0*/  IMAD R11, R4, R16, R11 ;  /* 0x00000010040b7224 */ /* 0x000fe400078e020b */
[----:B------:R-:W-:Y:S02]  /*20d0*/  @!P0 IMAD.MOV.U32 R7, RZ, RZ, R3 ;  /* 0x000000ffff078224 */ /* 0x000fe400078e0003 */
[----:B------:R-:W-:-:S02]  /*20e0*/  IMAD R2, R18, R2, R13 ;  /* 0x0000000212027224 */ /* 0x000fc400078e020d */
[----:B------:R-:W-:Y:S02]  /*20f0*/  IMAD R11, R5, R4, R11 ;  /* 0x00000004050b7224 */ /* 0x000fe400078e020b */
[----:B------:R-:W-:Y:S02]  /*2100*/  IMAD R13, R7, R18, R2 ;  /* 0x00000012070d7224 */ /* 0x000fe400078e0202 */
.L_x_33:
[----:B------:R-:W1:Y:S02]  /*2110*/  LDCU UR8, c[0x0][0xb30] ;  /* 0x00016600ff0877ac */ /* 0x000e640008000800 */
[----:B-1----:R-:W-:-:S09]  /*2120*/  UISETP.NE.AND UP0, UPT, UR8, 0x1, UPT ;  /* 0x000000010800788c */ /* 0x002fd2000bf05270 */
[----:B------:R-:W-:Y:S05]  /*2130*/  BRA.U UP0, `(.L_x_34) ;  /* 0x0000000100407547 */ /* 0x000fea000b800000 */
[----:B------:R-:W1:Y:S08]  /*2140*/  LDC.64 R4, c[0x0][0xb10] ;  /* 0x0002c400ff047b82 */ /* 0x000e700000000a00 */
[----:B------:R-:W2:Y:S08]  /*2150*/  LDC.64 R2, c[0x0][0xb18] ;  /* 0x0002c600ff027b82 */ /* 0x000eb00000000a00 */
[----:B------:R-:W3:Y:S08]  /*2160*/  LDC R6, c[0x0][0xb20] ;  /* 0x0002c800ff067b82 */ /* 0x000ef00000000800 */
[----:B------:R-:W4:Y:S01]  /*2170*/  LDC R16, c[0x0][0xb0c] ;  /* 0x0002c300ff107b82 */ /* 0x000f220000000800 */
[----:B-1----:R-:W-:-:S05]  /*2180*/  IMAD.HI.U32 R4, R13, R4, RZ ;  /* 0x000000040d047227 */ /* 0x002fca00078e00ff */
[----:B------:R-:W-:Y:S01]  /*2190*/  SHF.R.U32.HI R4, RZ, R5, R4 ;  /* 0x00000005ff047219 */ /* 0x000fe20000011604 */
[----:B--2---:R-:W-:Y:S01]  /*21a0*/  IMAD.HI.U32 R3, R11, R3, RZ ;  /* 0x000000030b037227 */ /* 0x004fe200078e00ff */
[----:B------:R-:W-:-:S04]  /*21b0*/  ISETP.NE.AND P0, PT, R2, 0x1, PT ;  /* 0x000000010200780c */ /* 0x000fc80003f05270 */
[----:B---3--:R-:W-:-:S04]  /*21c0*/  SHF.R.U32.HI R6, RZ, R6, R3 ;  /* 0x00000006ff067219 */ /* 0x008fc80000011603 */
[----:B------:R-:W-:Y:S02]  /*21d0*/  SEL R3, R11, R6, !P0 ;  /* 0x000000060b037207 */ /* 0x000fe40004000000 */
[----:B----4-:R-:W-:-:S04]  /*21e0*/  ISETP.NE.AND P1, PT, R16, 0x1, PT ;  /* 0x000000011000780c */ /* 0x010fc80003f25270 */
[----:B------:R-:W-:-:S05]  /*21f0*/  SEL R4, R13, R4, !P1 ;  /* 0x000000040d047207 */ /* 0x000fca0004800000 */
[----:B------:R-:W-:Y:S02]  /*2200*/  IMAD.IADD R5, R3, 0x1, -R4 ;  /* 0x0000000103057824 */ /* 0x000fe400078e0a04 */
[----:B------:R-:W-:Y:S02]  /*2210*/  IMAD.IADD R3, R4, 0x1, -R3 ;  /* 0x0000000104037824 */ /* 0x000fe400078e0a03 */
[----:B------:R-:W-:Y:S02]  /*2220*/  IMAD R13, R5, R16, R13 ;  /* 0x00000010050d7224 */ /* 0x000fe400078e020d */
[----:B------:R-:W-:-:S07]  /*2230*/  IMAD R11, R3, R2, R11 ;  /* 0x00000002030b7224 */ /* 0x000fce00078e020b */
.L_x_34:
[----:B------:R-:W-:Y:S01]  /*2240*/  VIADD R14, R14, 0x1 ;  /* 0x000000010e0e7836 */ /* 0x000fe20000000000 */
[----:B------:R-:W-:Y:S01]  /*2250*/  PLOP3.LUT P1, PT, PT, PT, PT, 0x80, 0x8 ;  /* 0x000000000008781c */ /* 0x000fe20003f2f070 */
[----:B------:R-:W-:Y:S02]  /*2260*/  IMAD.IADD R21, R13, 0x1, R152 ;  /* 0x000000010d157824 */ /* 0x000fe400078e0298 */
[----:B------:R-:W-:Y:S01]  /*2270*/  IMAD.IADD R20, R11, 0x1, R150 ;  /* 0x000000010b147824 */ /* 0x000fe200078e0296 */
[----:B------:R-:W-:-:S04]  /*2280*/  ISETP.NE.AND P0, PT, R14, 0x2, PT ;  /* 0x000000020e00780c */ /* 0x000fc80003f05270 */
[----:B------:R-:W-:Y:S02]  /*2290*/  SEL R3, RZ, 0x1, P0 ;  /* 0x00000001ff037807 */ /* 0x000fe40000000000 */
[----:B------:R-:W-:Y:S02]  /*22a0*/  SEL R14, R14, RZ, P0 ;  /* 0x000000ff0e0e7207 */ /* 0x000fe40000000000 */
[----:B------:R-:W-:Y:S01]  /*22b0*/  LOP3.LUT R12, R12, R3, RZ, 0x3c, !PT ;  /* 0x000000030c0c7212 */ /* 0x000fe200078e3cff */
[----:B------:R-:W-:Y:S06]  /*22c0*/  @P2 BRA `(.L_x_35) ;  /* 0xfffffff000a02947 */ /* 0x000fec000383ffff */
[----:B------:R-:W-:Y:S01]  /*22d0*/  UIADD3 UR4, UPT, UPT, UR4, 0x30, URZ ;  /* 0x0000003004047890 */ /* 0x000fe2000fffe0ff */
[----:B------:R-:W-:-:S03]  /*22e0*/  SHF.L.U32 R3, R15, 0x1f, RZ ;  /* 0x0000001f0f037819 */ /* 0x000fc600000006ff */
[----:B------:R-:W-:-:S09]  /*22f0*/  ULEA UR5, UR6, UR4, 0x3 ;  /* 0x0000000406057291 */ /* 0x000fd2000f8e18ff */
[----:B------:R-:W1:Y:S02]  /*2300*/  SYNCS.PHASECHK.TRANS64.TRYWAIT P0, [UR5], R3 ;  /* 0x00000003ff0075a7 */ /* 0x000e640008001105 */
[----:B-1----:R-:W-:Y:S05]  /*2310*/  @!P0 BRA `(.L_x_36) ;  /* 0x0000006000a48947 */ /* 0x002fea0003800000 */
.L_x_112:
[----:B------:R-:W-:-:S04]  /*2320*/  UIADD3 UR6, UPT, UPT, UR6, 0x1, URZ ;  /* 0x0000000106067890 */ /* 0x000fc8000fffe0ff */
[----:B------:R-:W-:-:S04]  /*2330*/  UISETP.NE.AND UP0, UPT, UR6, 0x6, UPT ;  /* 0x000000060600788c */ /* 0x000fc8000bf05270 */
[----:B------:R-:W-:Y:S02]  /*2340*/  USEL UR7, URZ, 0x1, UP0 ;  /* 0x00000001ff077887 */ /* 0x000fe40008000000 */
[----:B------:R-:W-:-:S04]  /*2350*/  USEL UR6, UR6, URZ, UP0 ;  /* 0x000000ff06067287 */ /* 0x000fc80008000000 */
[----:B------:R-:W-:Y:S01]  /*2360*/  ULEA UR5, UR6, UR4, 0x3 ;  /* 0x0000000406057291 */ /* 0x000fe2000f8e18ff */
[----:B------:R-:W-:-:S04]  /*2370*/  LOP3.LUT R2, R15, UR7, RZ, 0x3c, !PT ;  /* 0x000000070f027c12 */ /* 0x000fc8000f8e3cff */
[----:B-1----:R-:W-:-:S04]  /*2380*/  SHF.L.U32 R3, R2, 0x1f, RZ ;  /* 0x0000001f02037819 */ /* 0x002fc800000006ff */
[----:B------:R-:W1:Y:S02]  /*2390*/  SYNCS.PHASECHK.TRANS64.TRYWAIT P0, [UR5], R3 ;  /* 0x00000003ff0075a7 */ /* 0x000e640008001105 */
[----:B-1----:R-:W-:Y:S05]  /*23a0*/  @!P0 BRA `(.L_x_37) ;  /* 0x0000006000988947 */ /* 0x002fea0003800000 */
.L_x_114:
        /* <DEDUP_REMOVED lines=9> */
.L_x_116:
        /* <DEDUP_REMOVED lines=9> */
.L_x_118:
        /* <DEDUP_REMOVED lines=9> */
.L_x_120:
[----:B------:R-:W-:-:S04]  /*2560*/  UIADD3 UR6, UPT, UPT, UR6, 0x1, URZ ;  /* 0x0000000106067890 */ /* 0x000fc8000fffe0ff */
[----:B------:R-:W-:-:S04]  /*2570*/  UISETP.NE.AND UP0, UPT, UR6, 0x6, UPT ;  /* 0x000000060600788c */ /* 0x000fc8000bf05270 */
[----:B------:R-:W-:Y:S02]  /*2580*/  USEL UR5, URZ, 0x1, UP0 ;  /* 0x00000001ff057887 */ /* 0x000fe40008000000 */
[----:B------:R-:W-:-:S04]  /*2590*/  USEL UR6, UR6, URZ, UP0 ;  /* 0x000000ff06067287 */ /* 0x000fc80008000000 */
[----:B------:R-:W-:Y:S01]  /*25a0*/  ULEA UR6, UR6, UR4, 0x3 ;  /* 0x0000000406067291 */ /* 0x000fe2000f8e18ff */
[----:B-1----:R-:W-:-:S04]  /*25b0*/  LOP3.LUT R3, R2, UR5, RZ, 0x3c, !PT ;  /* 0x0000000502037c12 */ /* 0x002fc8000f8e3cff */
[----:B------:R-:W-:Y:S01]  /*25c0*/  SHF.L.U32 R3, R3, 0x1f, RZ ;  /* 0x0000001f03037819 */ /* 0x000fe200000006ff */
[----:B----4-:R-:W-:-:S07]  /*25d0*/  IMAD.U32 R0, RZ, RZ, UR6 ;  /* 0x00000006ff007e24 */ /* 0x010fce000f8e00ff */
.L_x_41:
[----:B-1----:R1:W2:Y:S02]  /*25e0*/  SYNCS.PHASECHK.TRANS64.TRYWAIT P0, [R0+URZ], R3 ;  /* 0x00000003000075a7 */ /* 0x0022a400080011ff */
[----:B--2---:R-:W-:Y:S05]  /*25f0*/  @!P0 NANOSLEEP.SYNCS 0x989680 ;  /* 0x009896800000895d */ /* 0x004fea0003900000 */
[----:B------:R-:W2:Y:S02]  /*2600*/  @!P0 SYNCS.PHASECHK.TRANS64 P0, [R0+URZ], R3 ;  /* 0x00000003000085a7 */ /* 0x000ea400080010ff */
[----:B--2---:R-:W-:Y:S05]  /*2610*/  @P0 EXIT ;  /* 0x000000000000094d */ /* 0x004fea0003800000 */
[----:B------:R-:W-:Y:S05]  /*2620*/  BRA `(.L_x_41) ;  /* 0xfffffffc00ec7947 */ /* 0x000fea000383ffff */
.L_x_17:
[----:B------:R-:W-:-:S04]  /*2630*/  UISETP.NE.AND UP1, UPT, UR37, URZ, UPT ;  /* 0x000000ff2500728c */ /* 0x000fc8000bf25270 */
[----:B------:R-:W-:-:S09]  /*2640*/  UISETP.NE.OR UP1, UPT, UR8, 0x1, UP1 ;  /* 0x000000010800788c */ /* 0x000fd20008f25670 */
[----:B------:R-:W-:Y:S05]  /*2650*/  BRA.U UP1, `(.L_x_42) ;  /* 0x0000000501487547 */ /* 0x000fea000b800000 */
[----:B------:R-:W-:Y:S01]  /*2660*/  ISETP.NE.AND P2, PT, R2, RZ, PT ;  /* 0x000000ff0200720c */ /* 0x000fe20003f45270 */
[----:B------:R-:W-:Y:S01]  /*2670*/  IMAD.MOV.U32 R12, RZ, RZ, 0x1 ;  /* 0x00000001ff0c7424 */ /* 0x000fe200078e00ff */
[----:B------:R-:W-:Y:S02]  /*2680*/  CS2R R10, SRZ ;  /* 0x00000000000a7805 */ /* 0x000fe4000001ff00 */
[----:B------:R-:W-:Y:S01]  /*2690*/  CS2R R8, SRZ ;  /* 0x0000000000087805 */ /* 0x000fe2000001ff00 */
[----:B------:R-:W-:Y:S01]  /*26a0*/  UMOV UR4, 0x400 ;  /* 0x0000040000047882 */ /* 0x000fe20000000000 */
[----:B------:R-:W-:Y:S01]  /*26b0*/  UMOV UR6, URZ ;  /* 0x000000ff00067c82 */ /* 0x000fe20008000000 */
[----:B------:R-:W-:-:S12]  /*26c0*/  ULEA UR37, UR37, UR4, 0x18 ;  /* 0x0000000425257291 */ /* 0x000fd8000f8ec0ff */
.L_x_46:
[----:B------:R-:W-:Y:S02]  /*26d0*/  LEA R0, R8, UR37, 0x3 ;  /* 0x0000002508007c11 */ /* 0x000fe4000f8e18ff */
[----:B------:R-:W-:-:S03]  /*26e0*/  SHF.L.U32 R5, R9, 0x1f, RZ ;  /* 0x0000001f09057819 */ /* 0x000fc600000006ff */
[----:B------:R-:W-:Y:S01]  /*26f0*/  VIADD R4, R0, 0x100 ;  /* 0x0000010000047836 */ /* 0x000fe20000000000 */
[----:B------:R-:W1:Y:S02]  /*2700*/  SYNCS.PHASECHK.TRANS64.TRYWAIT P0, [R0+URZ+0xf0], R5 ;  /* 0x0000f005000075a7 */ /* 0x000e6400080011ff */
[----:B-1----:R-:W-:Y:S05]  /*2710*/  @!P0 BRA `(.L_x_43) ;  /* 0x00000060001c8947 */ /* 0x002fea0003800000 */
.L_x_121:
[----:B------:R-:W-:Y:S01]  /*2720*/  ULEA UR5, UR6, UR37, 0x3 ;  /* 0x0000002506057291 */ /* 0x000fe2000f8e18ff */
[----:B------:R-:W-:Y:S02]  /*2730*/  PRMT R4, RZ, 0x654, R4 ;  /* 0x00000654ff047816 */ /* 0x000fe40000000004 */
[----:B-1----:R-:W-:Y:S01]  /*2740*/  SHF.L.U32 R5, R12, 0x1f, RZ ;  /* 0x0000001f0c057819 */ /* 0x002fe200000006ff */
[----:B------:R-:W-:Y:S01]  /*2750*/  UIADD3 UR4, UPT, UPT, UR5, 0x90, URZ ;  /* 0x0000009005047890 */ /* 0x000fe2000fffe0ff */
[----:B------:R1:W-:Y:S05]  /*2760*/  SYNCS.ARRIVE.TRANS64.RED.A1T0 RZ, [R4+URZ], RZ ;  /* 0x000000ff04ff79a7 */ /* 0x0003ea00081004ff */
[----:B------:R-:W-:Y:S01]  /*2770*/  IMAD.U32 R7, RZ, RZ, UR4 ;  /* 0x00000004ff077e24 */ /* 0x000fe2000f8e00ff */
[----:B------:R-:W2:Y:S04]  /*2780*/  SYNCS.PHASECHK.TRANS64.TRYWAIT P0, [UR5+0xa0], R5 ;  /* 0x0000a005ff0075a7 */ /* 0x000ea80008001105 */
[----:B------:R-:W-:Y:S01]  /*2790*/  PRMT R6, R2, 0x654, R7 ;  /* 0x0000065402067816 */ /* 0x000fe20000000007 */
[----:B-1----:R-:W-:Y:S01]  /*27a0*/  @!P2 IMAD.MOV.U32 R4, RZ, RZ, 0x10 ;  /* 0x00000010ff04a424 */ /* 0x002fe200078e00ff */
[----:B--2---:R-:W-:Y:S06]  /*27b0*/  @!P0 BRA `(.L_x_44) ;  /* 0x0000006000088947 */ /* 0x004fec0003800000 */
.L_x_123:
[----:B------:R-:W-:Y:S01]  /*27c0*/  ULEA UR4, UR6, UR37, 0x4 ;  /* 0x0000002506047291 */ /* 0x000fe2000f8e20ff */
[----:B------:R-:W-:Y:S01]  /*27d0*/  SEL R3, R6, R3, !P2 ;  /* 0x0000000306037207 */ /* 0x000fe20005000000 */
[----:B------:R-:W-:Y:S01]  /*27e0*/  UIADD3 UR5, UPT, UPT, UR5, 0x90, URZ ;  /* 0x0000009005057890 */ /* 0x000fe2000fffe0ff */
[----:B-1----:R-:W-:Y:S01]  /*27f0*/  LEA R0, R11, UR37, 0x3 ;  /* 0x000000250b007c11 */ /* 0x002fe2000f8e18ff */
[----:B------:R-:W-:Y:S01]  /*2800*/  UIADD3 UR4, UPT, UPT, UR4, 0x120, URZ ;  /* 0x0000012004047890 */ /* 0x000fe2000fffe0ff */
[----:B------:R-:W-:Y:S01]  /*2810*/  SHF.L.U32 R5, R10, 0x1f, RZ ;  /* 0x0000001f0a057819 */ /* 0x000fe200000006ff */
[----:B------:R1:W-:Y:S01]  /*2820*/  @!P2 SYNCS.ARRIVE.TRANS64.RED RZ, [R3+URZ], R4 ;  /* 0x0000000403ffa9a7 */ /* 0x0003e200080004ff */
[----:B------:R-:W-:Y:S01]  /*2830*/  UIADD3 UR6, UPT, UPT, UR6, 0x1, URZ ;  /* 0x0000000106067890 */ /* 0x000fe2000fffe0ff */
[----:B------:R-:W-:-:S03]  /*2840*/  VIADD R8, R8, 0x1 ;  /* 0x0000000108087836 */ /* 0x000fc60000000000 */
[----:B------:R-:W-:Y:S02]  /*2850*/  UISETP.NE.AND UP0, UPT, UR6, 0x2, UPT ;  /* 0x000000020600788c */ /* 0x000fe4000bf05270 */
[----:B------:R-:W-:Y:S06]  /*2860*/  UGETNEXTWORKID.BROADCAST [UR4], [UR5] ;  /* 0x00000000040073ca */ /* 0x000fec0008000100 */
[----:B------:R-:W-:Y:S01]  /*2870*/  USEL UR4, URZ, 0x1, UP0 ;  /* 0x00000001ff047887 */ /* 0x000fe20008000000 */
[----:B------:R-:W-:Y:S01]  /*2880*/  ISETP.NE.AND P0, PT, R8, 0x2, PT ;  /* 0x000000020800780c */ /* 0x000fe20003f05270 */
[----:B------:R-:W-:Y:S01]  /*2890*/  USEL UR6, UR6, URZ, UP0 ;  /* 0x000000ff06067287 */ /* 0x000fe20008000000 */
[----:B------:R-:W2:Y:S03]  /*28a0*/  SYNCS.PHASECHK.TRANS64.TRYWAIT P1, [R0+URZ+0x90], R5 ;  /* 0x00009005000075a7 */ /* 0x000ea600080211ff */
[----:B------:R-:W-:Y:S01]  /*28b0*/  LOP3.LUT R12, R12, UR4, RZ, 0x3c, !PT ;  /* 0x000000040c0c7c12 */ /* 0x000fe2000f8e3cff */
[----:B-12---:R-:W-:Y:S07]  /*28c0*/  @!P1 BRA `(.L_x_45) ;  /* 0x0000005c00dc9947 */ /* 0x006fee0003800000 */
.L_x_124:
[C---:B------:R-:W-:Y:S01]  /*28d0*/  LEA R4, R11.reuse, UR37, 0x4 ;  /* 0x000000250b047c11 */ /* 0x040fe2000f8e20ff */
[----:B-1----:R-:W-:Y:S01]  /*28e0*/  VIADD R0, R0, 0xa0 ;  /* 0x000000a000007836 */ /* 0x002fe20000000000 */
[----:B------:R-:W-:Y:S01]  /*28f0*/  SEL R8, R8, RZ, P0 ;  /* 0x000000ff08087207 */ /* 0x000fe20000000000 */
[----:B------:R-:W-:-:S03]  /*2900*/  VIADD R11, R11, 0x1 ;  /* 0x000000010b0b7836 */ /* 0x000fc60000000000 */
[----:B------:R-:W1:Y:S01]  /*2910*/  LDS.128 R4, [R4+0x120] ;  /* 0x0001200004047984 */ /* 0x000e620000000c00 */
[----:B------:R-:W-:Y:S02]  /*2920*/  PRMT R0, RZ, 0x654, R0 ;  /* 0x00000654ff007816 */ /* 0x000fe40000000000 */
[C---:B------:R-:W-:Y:S01]  /*2930*/  ISETP.NE.AND P1, PT, R11.reuse, 0x2, PT ;  /* 0x000000020b00780c */ /* 0x040fe20003f25270 */
[----:B------:R-:W-:Y:S01]  /*2940*/  @!PT LDS RZ, [RZ] ;  /* 0x00000000fffff984 */ /* 0x000fe20000000800 */
[----:B------:R-:W-:Y:S01]  /*2950*/  @!PT LDS RZ, [RZ] ;  /* 0x00000000fffff984 */ /* 0x000fe20000000800 */
[----:B------:R-:W-:Y:S01]  /*2960*/  @!PT LDS RZ, [RZ] ;  /* 0x00000000fffff984 */ /* 0x000fe20000000800 */
[----:B------:R-:W-:Y:S01]  /*2970*/  @!PT LDS RZ, [RZ] ;  /* 0x00000000fffff984 */ /* 0x000fe20000000800 */
[----:B------:R2:W-:Y:S06]  /*2980*/  MEMBAR.ALL.CTA ;  /* 0x0000000000007992 */ /* 0x0005ec0000008000 */
[----:B--2---:R-:W2:Y:S01]  /*2990*/  FENCE.VIEW.ASYNC.S ;  /* 0x00000000000073c6 */ /* 0x004ea20000000000 */
[----:B------:R-:W-:Y:S01]  /*29a0*/  SEL R11, R11, RZ, P1 ;  /* 0x000000ff0b0b7207 */ /* 0x000fe20000800000 */
[----:B--2---:R2:W-:Y:S01]  /*29b0*/  SYNCS.ARRIVE.TRANS64.RED.A1T0 RZ, [R0+URZ], RZ ;  /* 0x000000ff00ff79a7 */ /* 0x0045e200081004ff */
[----:B-1----:R-:W-:-:S02]  /*29c0*/  LOP3.LUT P3, RZ, R6, 0x1, RZ, 0xc0, !PT ;  /* 0x0000000106ff7812 */ /* 0x002fc4000786c0ff */
[----:B------:R-:W-:-:S04]  /*29d0*/  SEL R5, RZ, 0x1, P1 ;  /* 0x00000001ff057807 */ /* 0x000fc80000800000 */
[----:B------:R-:W-:Y:S02]  /*29e0*/  LOP3.LUT R10, R10, R5, RZ, 0x3c, !PT ;  /* 0x000000050a0a7212 */ /* 0x000fe400078e3cff */
[----:B--2---:R-:W-:-:S04]  /*29f0*/  SEL R0, RZ, 0x1, P0 ;  /* 0x00000001ff007807 */ /* 0x004fc80000000000 */
[----:B------:R-:W-:Y:S01]  /*2a00*/  LOP3.LUT R9, R9, R0, RZ, 0x3c, !PT ;  /* 0x0000000009097212 */ /* 0x000fe200078e3cff */
[----:B------:R-:W-:Y:S06]  /*2a10*/  @P3 BRA `(.L_x_46) ;  /* 0xfffffffc002c3947 */ /* 0x000fec000383ffff */
[----:B------:R-:W-:Y:S01]  /*2a20*/  ULEA UR5, UR6, UR37, 0x3 ;  /* 0x0000002506057291 */ /* 0x000fe2000f8e18ff */
[----:B------:R-:W-:-:S08]  /*2a30*/  SHF.L.U32 R3, R12, 0x1f, RZ ;  /* 0x0000001f0c037819 */ /* 0x000fd000000006ff */
[----:B------:R-:W1:Y:S02]  /*2a40*/  SYNCS.PHASECHK.TRANS64 P0, [UR5+0xa0], R3 ;  /* 0x0000a003ff0075a7 */ /* 0x000e640008001005 */
[----:B-1----:R-:W-:Y:S05]  /*2a50*/  @P0 BRA `(.L_x_47) ;  /* 0x0000000000080947 */ /* 0x002fea0003800000 */
[----:B------:R-:W1:Y:S02]  /*2a60*/  SYNCS.PHASECHK.TRANS64.TRYWAIT P0, [UR5+0xa0], R3 ;  /* 0x0000a003ff0075a7 */ /* 0x000e640008001105 */
[----:B-1----:R-:W-:Y:S05]  /*2a70*/  @!P0 BRA `(.L_x_48) ;  /* 0x0000005c00848947 */ /* 0x002fea0003800000 */
.L_x_47:
[----:B------:R-:W-:-:S04]  /*2a80*/  UIADD3 UR4, UPT, UPT, UR6, 0x1, URZ ;  /* 0x0000000106047890 */ /* 0x000fc8000fffe0ff */
[----:B------:R-:W-:-:S04]  /*2a90*/  UISETP.NE.AND UP0, UPT, UR4, 0x2, UPT ;  /* 0x000000020400788c */ /* 0x000fc8000bf05270 */
[----:B------:R-:W-:Y:S02]  /*2aa0*/  USEL UR7, URZ, 0x1, UP0 ;  /* 0x00000001ff077887 */ /* 0x000fe40008000000 */
[----:B------:R-:W-:-:S04]  /*2ab0*/  USEL UR4, UR4, URZ, UP0 ;  /* 0x000000ff04047287 */ /* 0x000fc80008000000 */
[----:B------:R-:W-:Y:S01]  /*2ac0*/  ULEA UR4, UR4, UR37, 0x3 ;  /* 0x0000002504047291 */ /* 0x000fe2000f8e18ff */
[----:B-1----:R-:W-:-:S04]  /*2ad0*/  LOP3.LUT R3, R12, UR7, RZ, 0x3c, !PT ;  /* 0x000000070c037c12 */ /* 0x002fc8000f8e3cff */
[----:B------:R-:W-:-:S04]  /*2ae0*/  SHF.L.U32 R0, R3, 0x1f, RZ ;  /* 0x0000001f03007819 */ /* 0x000fc800000006ff */
[----:B------:R-:W1:Y:S02]  /*2af0*/  SYNCS.PHASECHK.TRANS64 P0, [UR4+0xa0], R0 ;  /* 0x0000a000ff0075a7 */ /* 0x000e640008001004 */
[----:B-1----:R-:W-:Y:S05]  /*2b00*/  @P0 EXIT ;  /* 0x000000000000094d */ /* 0x002fea0003800000 */
[----:B------:R-:W-:Y:S02]  /*2b10*/  SHF.L.U32 R3, R3, 0x1f, RZ ;  /* 0x0000001f03037819 */ /* 0x000fe400000006ff */
[----:B------:R-:W-:-:S07]  /*2b20*/  MOV R0, UR4 ;  /* 0x0000000400007c02 */ /* 0x000fce0008000f00 */
.L_x_49:
[----:B-1----:R1:W2:Y:S02]  /*2b30*/  SYNCS.PHASECHK.TRANS64.TRYWAIT P0, [R0+URZ+0xa0], R3 ;  /* 0x0000a003000075a7 */ /* 0x0022a400080011ff */
[----:B--2---:R-:W-:Y:S05]  /*2b40*/  @!P0 NANOSLEEP.SYNCS 0x989680 ;  /* 0x009896800000895d */ /* 0x004fea0003900000 */
[----:B------:R-:W2:Y:S02]  /*2b50*/  @!P0 SYNCS.PHASECHK.TRANS64 P0, [R0+URZ+0xa0], R3 ;  /* 0x0000a003000085a7 */ /* 0x000ea400080010ff */
[----:B--2---:R-:W-:Y:S05]  /*2b60*/  @P0 EXIT ;  /* 0x000000000000094d */ /* 0x004fea0003800000 */
[----:B------:R-:W-:Y:S05]  /*2b70*/  BRA `(.L_x_49) ;  /* 0xfffffffc00ec7947 */ /* 0x000fea000383ffff */
.L_x_42:
[----:B------:R-:W-:-:S09]  /*2b80*/  UISETP.NE.AND UP1, UPT, UR8, URZ, UPT ;  /* 0x000000ff0800728c */ /* 0x000fd2000bf25270 */
[----:B------:R-:W-:Y:S05]  /*2b90*/  BRA.U UP1, `(.L_x_50) ;  /* 0x0000000d01b47547 */ /* 0x000fea000b800000 */
[----:B------:R-:W-:Y:S01]  /*2ba0*/  UMOV UR4, 0x40 ;  /* 0x0000004000047882 */ /* 0x000fe20000000000 */
[----:B------:R-:W-:Y:S01]  /*2bb0*/  NOP ;  /* 0x0000000000007918 */ /* 0x000fe20000000000 */
[----:B------:R-:W-:Y:S01]  /*2bc0*/  ULEA UR4, UR37, UR4, 0x18 ;  /* 0x0000000425047291 */ /* 0x000fe2000f8ec0ff */
[----:B------:R-:W-:Y:S02]  /*2bd0*/  UMOV UR5, 0x400 ;  /* 0x0000040000057882 */ /* 0x000fe40000000000 */
[----:B------:R-:W-:-:S06]  /*2be0*/  ULEA UR37, UR37, UR5, 0x18 ;  /* 0x0000000525257291 */ /* 0x000fcc000f8ec0ff */
[----:B------:R-:W1:Y:S02]  /*2bf0*/  LDS.U8 R0, [UR4+0x1c] ;  /* 0x00001c04ff007984 */ /* 0x000e640008000000 */
[----:B-1----:R-:W-:-:S13]  /*2c00*/  ISETP.NE.AND P0, PT, R0, RZ, PT ;  /* 0x000000ff0000720c */ /* 0x002fda0003f05270 */
[----:B------:R-:W-:Y:S05]  /*2c10*/  @P0 BRA `(.L_x_51) ;  /* 0x0000000000580947 */ /* 0x000fea0003800000 */
[----:B------:R-:W-:-:S13]  /*2c20*/  ELECT P0, URZ, PT ;  /* 0x0000000000ff782f */ /* 0x000fda0003800000 */
[----:B------:R-:W-:Y:S05]  /*2c30*/  @!P0 BRA `(.L_x_52) ;  /* 0x0000000000608947 */ /* 0x000fea0003800000 */
[----:B------:R-:W-:Y:S01]  /*2c40*/  UMOV UR5, 0x10 ;  /* 0x0000001000057882 */ /* 0x000fe20000000000 */
[----:B------:R-:W-:Y:S01]  /*2c50*/  HFMA2 R0, -RZ, RZ, 0, 5.9604644775390625e-08 ;  /* 0x00000001ff007431 */ /* 0x000fe200000001ff */
[----:B------:R-:W-:-:S03]  /*2c60*/  MOV R2, 0xffff ;  /* 0x0000ffff00027802 */ /* 0x000fc60000000f00 */
[----:B------:R-:W-:Y:S04]  /*2c70*/  DEPBAR.LE SB1, 0x36 ;  /* 0x00009d800000791a */ /* 0x000fe80000000000 */
[----:B------:R-:W1:Y:S02]  /*2c80*/  UTCATOMSWS.FIND_AND_SET.ALIGN UP0, UR5, UR5 ;  /* 0x00000005000575e3 */ /* 0x000e640008000800 */
[----:B-1----:R-:W-:Y:S01]  /*2c90*/  MOV R3, UR5 ;  /* 0x0000000500037c02 */ /* 0x002fe20008000f00 */
[----:B------:R-:W-:Y:S06]  /*2ca0*/  BRA.U UP0, `(.L_x_53) ;  /* 0x0000000100187547 */ /* 0x000fec000b800000 */
.L_x_54:
[----:B------:R-:W-:Y:S05]  /*2cb0*/  NANOSLEEP 0x64 ;  /* 0x000000640000795d */ /* 0x000fea0003800000 */
[----:B------:R-:W-:-:S05]  /*2cc0*/  UMOV UR5, 0x10 ;  /* 0x0000001000057882 */ /* 0x000fca0000000000 */
[----:B------:R-:W-:Y:S04]  /*2cd0*/  DEPBAR.LE SB1, 0x36 ;  /* 0x00009d800000791a */ /* 0x000fe80000000000 */
[----:B------:R-:W1:Y:S02]  /*2ce0*/  UTCATOMSWS.FIND_AND_SET.ALIGN UP0, UR5, UR5 ;  /* 0x00000005000575e3 */ /* 0x000e640008000800 */
[----:B-1----:R-:W-:Y:S01]  /*2cf0*/  MOV R3, UR5 ;  /* 0x0000000500037c02 */ /* 0x002fe20008000f00 */
[----:B------:R-:W-:Y:S05]  /*2d00*/  BRA.U !UP0, `(.L_x_54) ;  /* 0xfffffffd08e87547 */ /* 0x000fea000b83ffff */
.L_x_53:
[-C--:B------:R-:W-:Y:S02]  /*2d10*/  SHF.L.U32 R2, R2, R3.reuse, RZ ;  /* 0x0000000302027219 */ /* 0x080fe400000006ff */
[----:B------:R-:W-:Y:S01]  /*2d20*/  SHF.L.U32 R0, R0, R3, RZ ;  /* 0x0000000300007219 */ /* 0x000fe200000006ff */
[----:B------:R-:W-:Y:S02]  /*2d30*/  IMAD.SHL.U32 R3, R3, 0x20, RZ ;  /* 0x0000002003037824 */ /* 0x000fe400078e00ff */
[----:B------:R1:W-:Y:S04]  /*2d40*/  ATOMS.OR RZ, [UR4+0x14], R2 ;  /* 0x00001402ffff798c */ /* 0x0003e8000b000004 */
[----:B------:R1:W-:Y:S04]  /*2d50*/  ATOMS.OR RZ, [UR4+0x18], R0 ;  /* 0x00001800ffff798c */ /* 0x0003e8000b000004 */
[----:B------:R1:W-:Y:S01]  /*2d60*/  STS [UR37+0x140], R3 ;  /* 0x00014003ff007988 */ /* 0x0003e20008000825 */
[----:B------:R-:W-:Y:S05]  /*2d70*/  BRA `(.L_x_52) ;  /* 0x0000000000107947 */ /* 0x000fea0003800000 */
.L_x_51:
[----:B------:R-:W-:Y:S02]  /*2d80*/  MOV R0, 0xffffffff ;  /* 0xffffffff00007802 */ /* 0x000fe40000000f00 */
[----:B------:R-:W-:-:S03]  /*2d90*/  MOV R2, 0x2dc0 ;  /* 0x00002dc000027802 */ /* 0x000fc60000000f00 */
[----:B------:R1:W-:Y:S04]  /*2da0*/  STS [UR37+0x140], R0 ;  /* 0x00014000ff007988 */ /* 0x0003e80008000825 */
[----:B-1-3-5:R-:W-:Y:S05]  /*2db0*/  CALL.REL.NOINC `($__internal_1_$__cuda_sm10x_tcgen05_guardrail_trap_phase_invalid_during_alloc) ;  /* 0x0000006000407944 */ /* 0x02afea0003c00000 */
.L_x_52:
[----:B------:R-:W-:Y:S05]  /*2dc0*/  WARPSYNC.ALL ;  /* 0x0000000000007948 */ /* 0x000fea0003800000 */
[----:B------:R-:W2:Y:S01]  /*2dd0*/  S2UR UR5, SR_CgaCtaId ;  /* 0x00000000000579c3 */ /* 0x000ea20000008800 */
[----:B------:R-:W-:Y:S01]  /*2de0*/  UMOV UR4, 0x400 ;  /* 0x0000040000047882 */ /* 0x000fe20000000000 */
[----:B------:R-:W-:-:S06]  /*2df0*/  NOP ;  /* 0x0000000000007918 */ /* 0x000fcc0000000000 */
[----:B------:R-:W-:Y:S06]  /*2e00*/  BAR.ARV 0x6, 0xa0 ;  /* 0x0182800000007b1d */ /* 0x000fec0000002000 */
[----:B------:R-:W4:Y:S01]  /*2e10*/  LDCU UR7, c[0x0][0x38c] ;  /* 0x00007180ff0777ac */ /* 0x000f220008000800 */
[----:B------:R-:W-:Y:S01]  /*2e20*/  IMAD.MOV.U32 R11, RZ, RZ, 0x1 ;  /* 0x00000001ff0b7424 */ /* 0x000fe200078e00ff */
[----:B------:R-:W-:Y:S01]  /*2e30*/  CS2R R8, SRZ ;  /* 0x0000000000087805 */ /* 0x000fe2000001ff00 */
[----:B------:R-:W-:Y:S01]  /*2e40*/  IMAD.MOV.U32 R10, RZ, RZ, RZ ;  /* 0x000000ffff0a7224 */ /* 0x000fe200078e00ff */
[----:B------:R-:W3:Y:S01]  /*2e50*/  LDCU UR6, c[0x0][0x38c] ;  /* 0x00007180ff0677ac */ /* 0x000ee20008000800 */
[----:B------:R-:W-:Y:S01]  /*2e60*/  UMOV UR15, URZ ;  /* 0x000000ff000f7c82 */ /* 0x000fe20008000000 */
[----:B------:R-:W-:Y:S01]  /*2e70*/  UMOV UR14, URZ ;  /* 0x000000ff000e7c82 */ /* 0x000fe20008000000 */
[----:B--2---:R-:W-:Y:S01]  /*2e80*/  ULEA UR5, UR5, UR4, 0x18 ;  /* 0x0000000405057291 */ /* 0x004fe2000f8ec0ff */
[----:B------:R-:W-:Y:S01]  /*2e90*/  UMOV UR24, 0x0 ;  /* 0x0000000000187882 */ /* 0x000fe20000000000 */
[----:B------:R-:W-:-:S02]  /*2ea0*/  UMOV UR25, 0x82004a0 ;  /* 0x082004a000197882 */ /* 0x000fc40000000000 */
[----:B------:R-:W-:Y:S02]  /*2eb0*/  UIADD3 UR10, UPT, UPT, UR5, 0x8400, URZ ;  /* 0x00008400050a7890 */ /* 0x000fe4000fffe0ff */
[----:B------:R-:W-:Y:S02]  /*2ec0*/  UIADD3 UR11, UPT, UPT, UR5, 0x20400, URZ ;  /* 0x00020400050b7890 */ /* 0x000fe4000fffe0ff */
[----:B----4-:R-:W-:Y:S01]  /*2ed0*/  UIADD3 UR7, UPT, UPT, UR7, 0x7f, URZ ;  /* 0x0000007f07077890 */ /* 0x010fe2000fffe0ff */
[----:B-1----:R-:W1:Y:S01]  /*2ee0*/  LDS R0, [UR5+0x140] ;  /* 0x00014005ff007984 */ /* 0x002e620008000800 */
[----:B------:R-:W-:Y:S02]  /*2ef0*/  USHF.R.U32.HI UR10, URZ, 0x4, UR10 ;  /* 0x00000004ff0a7899 */ /* 0x000fe4000801160a */
[----:B------:R-:W-:Y:S02]  /*2f00*/  USHF.R.S32.HI UR4, URZ, 0x1f, UR7 ;  /* 0x0000001fff047899 */ /* 0x000fe40008011407 */
[----:B------:R-:W-:-:S02]  /*2f10*/  USHF.R.U32.HI UR11, URZ, 0x4, UR11 ;  /* 0x00000004ff0b7899 */ /* 0x000fc4000801160b */
[----:B------:R-:W-:Y:S02]  /*2f20*/  ULEA.HI UR4, UR4, UR7, URZ, 0x7 ;  /* 0x0000000704047291 */ /* 0x000fe4000f8f38ff */
[----:B------:R-:W-:Y:S02]  /*2f30*/  ULOP3.LUT UR10, UR10, 0x3fff, URZ, 0xc0, !UPT ;  /* 0x00003fff0a0a7892 */ /* 0x000fe4000f8ec0ff */
[----:B------:R-:W-:Y:S02]  /*2f40*/  USHF.R.S32.HI UR4, URZ, 0x7, UR4 ;  /* 0x00000007ff047899 */ /* 0x000fe40008011404 */
[----:B------:R-:W-:Y:S02]  /*2f50*/  ULOP3.LUT UR11, UR11, 0x3fff, URZ, 0xc0, !UPT ;  /* 0x00003fff0b0b7892 */ /* 0x000fe4000f8ec0ff */
[----:B------:R-:W-:Y:S01]  /*2f60*/  UISETP.LT.AND UP0, UPT, UR4, 0x1, UPT ;  /* 0x000000010400788c */ /* 0x000fe2000bf01270 */
[----:B------:R-:W-:Y:S01]  /*2f70*/  UMOV UR22, 0x0 ;  /* 0x0000000000167882 */ /* 0x000fe20000000000 */
[----:B------:R-:W-:-:S02]  /*2f80*/  UMOV UR23, 0x82004a0 ;  /* 0x082004a000177882 */ /* 0x000fc40000000000 */
[----:B------:R-:W-:Y:S02]  /*2f90*/  USEL UR9, UR4, 0x1, !UP0 ;  /* 0x0000000104097887 */ /* 0x000fe4000c000000 */
[----:B------:R-:W-:Y:S02]  /*2fa0*/  ULOP3.LUT UR10, UR10, 0x10000, URZ, 0xfc, !UPT ;  /* 0x000100000a0a7892 */ /* 0x000fe4000f8efcff */
[----:B------:R-:W-:Y:S02]  /*2fb0*/  ULOP3.LUT UR11, UR11, 0x10000, URZ, 0xfc, !UPT ;  /* 0x000100000b0b7892 */ /* 0x000fe4000f8efcff */
[----:B------:R-:W-:Y:S02]  /*2fc0*/  UIADD3 UR9, UPT, UPT, -UR9, URZ, URZ ;  /* 0x000000ff09097290 */ /* 0x000fe4000fffe1ff */
[----:B---3--:R-:W-:Y:S01]  /*2fd0*/  UISETP.GE.AND UP3, UPT, UR6, 0x1, UPT ;  /* 0x000000010600788c */ /* 0x008fe2000bf66270 */
[----:B------:R-:W-:Y:S01]  /*2fe0*/  UMOV UR20, 0x0 ;  /* 0x0000000000147882 */ /* 0x000fe20000000000 */
[----:B------:R-:W-:Y:S01]  /*2ff0*/  UMOV UR21, 0x82004a0 ;  /* 0x082004a000157882 */ /* 0x000fe20000000000 */
[----:B------:R-:W-:Y:S01]  /*3000*/  UMOV UR18, 0x0 ;  /* 0x0000000000127882 */ /* 0x000fe20000000000 */
[----:B------:R-:W-:Y:S01]  /*3010*/  UMOV UR19, 0x82004a0 ;  /* 0x082004a000137882 */ /* 0x000fe20000000000 */
[----:B-1----:R-:W-:-:S15]  /*3020*/  R2UR UR16, R0 ;  /* 0x00000000001072ca */ /* 0x002fde00000e0000 */
.L_x_61:
[----:B------:R-:W-:Y:S02]  /*3030*/  LEA R0, R10, UR5, 0x3 ;  /* 0x000000050a007c11 */ /* 0x000fe4000f8e18ff */
[----:B------:R-:W-:Y:S02]  /*3040*/  SHF.L.U32 R5, R9, 0x1f, RZ ;  /* 0x0000001f09057819 */ /* 0x000fe400000006ff */
[----:B------:R-:W-:Y:S01]  /*3050*/  PLOP3.LUT P0, PT, PT, PT, UP3, 0x80, 0x8 ;  /* 0x000000000008781c */ /* 0x000fe20003f0f038 */
[----:B------:R-:W-:Y:S01]  /*3060*/  VIADD R3, R0, 0xa0 ;  /* 0x000000a000037836 */ /* 0x000fe20000000000 */
[----:B-1----:R-:W1:Y:S02]  /*3070*/  SYNCS.PHASECHK.TRANS64.TRYWAIT P1, [R0+URZ+0x90], R5 ;  /* 0x00009005000075a7 */ /* 0x002e6400080211ff */
[----:B-1-3--:R-:W-:Y:S09]  /*3080*/  @!P1 BRA `(.L_x_55) ;  /* 0x0000005800189947 */ /* 0x00aff20003800000 */
.L_x_126:
[----:B------:R-:W-:Y:S01]  /*3090*/  LEA R4, R10, UR5, 0x4 ;  /* 0x000000050a047c11 */ /* 0x000fe2000f8e20ff */
[----:B------:R-:W-:Y:S01]  /*30a0*/  @UP3 ULEA UR6, UR14, UR5, 0x3 ;  /* 0x000000050e063291 */ /* 0x000fe2000f8e18ff */
[----:B------:R-:W-:Y:S01]  /*30b0*/  PLOP3.LUT P2, PT, PT, PT, PT, 0x80, 0x8 ;  /* 0x000000000008781c */ /* 0x000fe20003f4f070 */
[----:B------:R-:W-:Y:S01]  /*30c0*/  ULEA UR7, UR15, UR5, 0x3 ;  /* 0x000000050f077291 */ /* 0x000fe2000f8e18ff */
[----:B------:R-:W-:Y:S01]  /*30d0*/  PRMT R3, RZ, 0x654, R3 ;  /* 0x00000654ff037816 */ /* 0x000fe20000000003 */
[----:B------:R-:W-:Y:S01]  /*30e0*/  ULEA UR8, UR15, UR16, 0x7 ;  /* 0x000000100f087291 */ /* 0x000fe2000f8e38ff */
[----:B-1----:R-:W1:Y:S01]  /*30f0*/  LDS.128 R4, [R4+0x120] ;  /* 0x0001200004047984 */ /* 0x002e620000000c00 */
[----:B------:R-:W-:Y:S02]  /*3100*/  @P0 SHF.L.U32 R2, R8, 0x1f, RZ ;  /* 0x0000001f08020819 */ /* 0x000fe400000006ff */
[----:B------:R-:W-:Y:S01]  /*3110*/  SHF.L.U32 R0, R11, 0x1f, RZ ;  /* 0x0000001f0b007819 */ /* 0x000fe200000006ff */
[----:B------:R-:W-:Y:S01]  /*3120*/  @!PT LDS RZ, [RZ] ;  /* 0x00000000fffff984 */ /* 0x000fe20000000800 */
[----:B------:R-:W-:Y:S01]  /*3130*/  @!PT LDS RZ, [RZ] ;  /* 0x00000000fffff984 */ /* 0x000fe20000000800 */
[----:B------:R-:W-:Y:S01]  /*3140*/  @!PT LDS RZ, [RZ] ;  /* 0x00000000fffff984 */ /* 0x000fe20000000800 */
[----:B------:R-:W-:Y:S01]  /*3150*/  @!PT LDS RZ, [RZ] ;  /* 0x00000000fffff984 */ /* 0x000fe20000000800 */
[----:B------:R2:W-:Y:S06]  /*3160*/  MEMBAR.ALL.CTA ;  /* 0x0000000000007992 */ /* 0x0005ec0000008000 */
[----:B--2---:R-:W2:Y:S02]  /*3170*/  FENCE.VIEW.ASYNC.S ;  /* 0x00000000000073c6 */ /* 0x004ea40000000000 */
[----:B--2---:R2:W-:Y:S01]  /*3180*/  SYNCS.ARRIVE.TRANS64.RED.A1T0 RZ, [R3+URZ], RZ ;  /* 0x000000ff03ff79a7 */ /* 0x0045e200081004ff */
[----:B------:R2:W3:Y:S01]  /*3190*/  @P0 SYNCS.PHASECHK.TRANS64.TRYWAIT P2, [UR6], R2 ;  /* 0x00000002ff0005a7 */ /* 0x0004e20008041106 */
[----:B-1----:R-:W-:Y:S01]  /*31a0*/  LOP3.LUT P1, RZ, R6, 0x1, RZ, 0xc0, !PT ;  /* 0x0000000106ff7812 */ /* 0x002fe2000782c0ff */
[----:B------:R-:W1:Y:S02]  /*31b0*/  SYNCS.PHASECHK.TRANS64.TRYWAIT P0, [UR7+0xd0], R0 ;  /* 0x0000d000ff0075a7 */ /* 0x000e640008001107 */
[----:B-123--:R-:W-:Y:S10]  /*31c0*/  @!P0 BRA `(.L_x_56) ;  /* 0x0000005400dc8947 */ /* 0x00eff40003800000 */
.L_x_128:
[----:B------:R-:W-:Y:S01]  /*31d0*/  IADD3 R10, PT, PT, R10, 0x1, RZ ;  /* 0x000000010a0a7810 */ /* 0x000fe20007ffe0ff */
[----:B------:R-:W-:Y:S06]  /*31e0*/  BRA.U !UP3, `(.L_x_57) ;  /* 0x000000010bc07547 */ /* 0x000fec000b800000 */
[----:B------:R-:W-:Y:S01]  /*31f0*/  UPLOP3.LUT UP4, UPT, UPT, UPT, UPT, 0x40, 0x4 ;  /* 0x000000000004789c */ /* 0x000fe20003f8e870 */
[----:B------:R-:W-:Y:S01]  /*3200*/  UMOV UR13, UR9 ;  /* 0x00000009000d7c82 */ /* 0x000fe20008000000 */
[----:B------:R-:W-:Y:S01]  /*3210*/  UMOV UR12, UR4 ;  /* 0x00000004000c7c82 */ /* 0x000fe20008000000 */
[----:B------:R-:W-:-:S08]  /*3220*/  UMOV UR17, UR14 ;  /* 0x0000000e00117c82 */ /* 0x000fd00008000000 */
.L_x_60:
[----:B------:R-:W-:Y:S02]  /*3230*/  UIADD3 UR13, UPT, UPT, UR13, 0x1, URZ ;  /* 0x000000010d0d7890 */ /* 0x000fe4000fffe0ff */
[----:B--2---:R-:W-:Y:S02]  /*3240*/  ULEA UR6, UR17, UR5, 0x3 ;  /* 0x0000000511067291 */ /* 0x004fe4000f8e18ff */
[----:B------:R-:W-:Y:S01]  /*3250*/  UISETP.NE.AND UP0, UPT, UR13, URZ, UPT ;  /* 0x000000ff0d00728c */ /* 0x000fe2000bf05270 */
[----:B---3--:R-:W-:Y:S10]  /*3260*/  @P2 BRA `(.L_x_58) ;  /* 0x00000000000c2947 */ /* 0x008ff40003800000 */
[----:B-1----:R-:W-:Y:S04]  /*3270*/  SHF.L.U32 R3, R8, 0x1f, RZ ;  /* 0x0000001f08037819 */ /* 0x002fe800000006ff */
[----:B------:R-:W1:Y:S02]  /*3280*/  SYNCS.PHASECHK.TRANS64.TRYWAIT P0, [UR6], R3 ;  /* 0x00000003ff0075a7 */ /* 0x000e640008001106 */
[----:B-1----:R-:W-:Y:S05]  /*3290*/  @!P0 BRA `(.L_x_59) ;  /* 0x0000005400c08947 */ /* 0x002fea0003800000 */
.L_x_58:
[----:B------:R-:W-:Y:S01]  /*32a0*/  UISETP.NE.AND UP1, UPT, UR12, 0x1, UPT ;  /* 0x000000010c00788c */ /* 0x000fe2000bf25270 */
[----:B------:R-:W-:Y:S01]  /*32b0*/  PLOP3.LUT P2, PT, PT, PT, PT, 0x80, 0x8 ;  /* 0x000000000008781c */ /* 0x000fe20003f4f070 */
[----:B------:R-:W-:Y:S02]  /*32c0*/  UIADD3 UR14, UPT, UPT, UR17, 0x1, URZ ;  /* 0x00000001110e7890 */ /* 0x000fe4000fffe0ff */
[----:B------:R-:W-:Y:S02]  /*32d0*/  ULEA UR28, UR17, UR11, 0xa ;  /* 0x0000000b111c7291 */ /* 0x000fe4000f8e50ff */
[----:B------:R-:W-:Y:S01]  /*32e0*/  UISETP.NE.AND UP2, UPT, UR14, 0x6, UPT ;  /* 0x000000060e00788c */ /* 0x000fe2000bf45270 */
[----:B------:R-:W-:Y:S01]  /*32f0*/  PLOP3.LUT P0, PT, PT, PT, UP1, 0x80, 0x8 ;  /* 0x000000000008781c */ /* 0x000fe20003f0f018 */
[----:B------:R-:W-:Y:S02]  /*3300*/  UIADD3 UR40, UPT, UPT, UR28, 0x2, URZ ;  /* 0x000000021c287890 */ /* 0x000fe4000fffe0ff */
[----:B------:R-:W-:Y:S02]  /*3310*/  USEL UR27, URZ, 0x1, UP2 ;  /* 0x00000001ff1b7887 */ /* 0x000fe40009000000 */
[----:B------:R-:W-:Y:S02]  /*3320*/  USEL UR14, UR14, URZ, UP2 ;  /* 0x000000ff0e0e7287 */ /* 0x000fe40009000000 */
[----:B------:R-:W-:Y:S02]  /*3330*/  UIADD3 UR36, UPT, UPT, UR28, 0x4, URZ ;  /* 0x000000041c247890 */ /* 0x000fe4000fffe0ff */
[----:B------:R-:W-:Y:S01]  /*3340*/  @UP1 ULEA UR26, UR14, UR5, 0x3 ;  /* 0x000000050e1a1291 */ /* 0x000fe2000f8e18ff */
[----:B------:R-:W-:Y:S01]  /*3350*/  LOP3.LUT R8, R8, UR27, RZ, 0x3c, !PT ;  /* 0x0000001b08087c12 */ /* 0x000fe2000f8e3cff */
[----:B------:R-:W-:Y:S02]  /*3360*/  UIADD3 UR32, UPT, UPT, UR28, 0x6, URZ ;  /* 0x000000061c207890 */ /* 0x000fe4000fffe0ff */
[----:B------:R-:W-:Y:S01]  /*3370*/  UIADD3 UR6, UPT, UPT, UR6, 0x30, URZ ;  /* 0x0000003006067890 */ /* 0x000fe2000fffe0ff */
[----:B-1----:R-:W-:Y:S01]  /*3380*/  @P0 SHF.L.U32 R0, R8, 0x1f, RZ ;  /* 0x0000001f08000819 */ /* 0x002fe200000006ff */
[----:B------:R-:W-:Y:S01]  /*3390*/  UIADD3 UR12, UPT, UPT, UR12, -0x1, URZ ;  /* 0xffffffff0c0c7890 */ /* 0x000fe2000fffe0ff */
[----:B------:R-:W-:Y:S02]  /*33a0*/  UMOV UR29, 0x40004040 ;  /* 0x40004040001d7882 */ /* 0x000fe40000000000 */
[----:B------:R2:W3:Y:S01]  /*33b0*/  @P0 SYNCS.PHASECHK.TRANS64.TRYWAIT P2, [UR26], R0 ;  /* 0x00000000ff0005a7 */ /* 0x0004e2000804111a */
[----:B------:R-:W-:Y:S01]  /*33c0*/  ULEA UR26, UR17, UR10, 0xa ;  /* 0x0000000a111a7291 */ /* 0x000fe2000f8e50ff */
[----:B------:R-:W-:Y:S01]  /*33d0*/  UMOV UR27, 0x40004040 ;  /* 0x40004040001b7882 */ /* 0x000fe20000000000 */
[----:B------:R-:W-:Y:S02]  /*33e0*/  UMOV UR41, 0x40004040 ;  /* 0x4000404000297882 */ /* 0x000fe40000000000 */
[----:B------:R-:W-:Y:S02]  /*33f0*/  UIADD3 UR38, UPT, UPT, UR26, 0x2, URZ ;  /* 0x000000021a267890 */ /* 0x000fe4000fffe0ff */
[----:B------:R-:W-:Y:S02]  /*3400*/  UIADD3 UR34, UPT, UPT, UR26, 0x4, URZ ;  /* 0x000000041a227890 */ /* 0x000fe4000fffe0ff */
[----:B------:R-:W-:Y:S01]  /*3410*/  UIADD3 UR30, UPT, UPT, UR26, 0x6, URZ ;  /* 0x000000061a1e7890 */ /* 0x000fe2000fffe0ff */
[----:B------:R2:W-:Y:S01]  /*3420*/  UTCIMMA gdesc[UR26], gdesc[UR28], tmem[UR8], tmem[UR24], idesc[UR25], UP4 ;  /* 0x00ff181c1a0075ea */ /* 0x0005e2000a000108 */
[----:B------:R-:W-:Y:S01]  /*3430*/  UPLOP3.LUT UP4, UPT, UPT, UPT, UPT, 0x80, 0x8 ;  /* 0x000000000008789c */ /* 0x000fe20003f8f070 */
[----:B------:R-:W-:Y:S01]  /*3440*/  UMOV UR39, 0x40004040 ;  /* 0x4000404000277882 */ /* 0x000fe20000000000 */
[----:B------:R-:W-:Y:S01]  /*3450*/  UMOV UR37, 0x40004040 ;  /* 0x4000404000257882 */ /* 0x000fe20000000000 */
[----:B------:R2:W-:Y:S01]  /*3460*/  UTCIMMA gdesc[UR38], gdesc[UR40], tmem[UR8], tmem[UR22], idesc[UR23], UPT ;  /* 0x00ff1628260075ea */ /* 0x0005e2000b800108 */
[----:B------:R-:W-:Y:S01]  /*3470*/  UMOV UR35, 0x40004040 ;  /* 0x4000404000237882 */ /* 0x000fe20000000000 */
[----:B------:R-:W-:Y:S01]  /*3480*/  UMOV UR33, 0x40004040 ;  /* 0x4000404000217882 */ /* 0x000fe20000000000 */
[----:B------:R-:W-:Y:S01]  /*3490*/  UMOV UR31, 0x40004040 ;  /* 0x40004040001f7882 */ /* 0x000fe20000000000 */
[----:B------:R2:W-:Y:S01]  /*34a0*/  UTCIMMA gdesc[UR34], gdesc[UR36], tmem[UR8], tmem[UR20], idesc[UR21], UPT ;  /* 0x00ff1424220075ea */ /* 0x0005e2000b800108 */
[----:B------:R2:W-:Y:S01]  /*34b0*/  UTCIMMA gdesc[UR30], gdesc[UR32], tmem[UR8], tmem[UR18], idesc[UR19], UPT ;  /* 0x00ff12201e0075ea */ /* 0x0005e2000b800108 */
[----:B------:R2:W-:Y:S01]  /*34c0*/  UTCBAR [UR6], URZ ;  /* 0x000000ff060073e9 */ /* 0x0005e200080000ff */
[----:B------:R-:W-:Y:S01]  /*34d0*/  UMOV UR17, UR14 ;  /* 0x0000000e00117c82 */ /* 0x000fe20008000000 */
[----:B------:R-:W-:Y:S05]  /*34e0*/  BRA.U UP0, `(.L_x_60) ;  /* 0xfffffffd00507547 */ /* 0x000fea000b83ffff */
.L_x_57:
[----:B------:R-:W-:Y:S01]  /*34f0*/  UIADD3 UR15, UPT, UPT, UR15, 0x1, URZ ;  /* 0x000000010f0f7890 */ /* 0x000fe2000fffe0ff */
[C---:B------:R-:W-:Y:S01]  /*3500*/  ISETP.NE.AND P0, PT, R10.reuse, 0x2, PT ;  /* 0x000000020a00780c */ /* 0x040fe20003f05270 */
[----:B------:R-:W-:Y:S02]  /*3510*/  UIADD3 UR7, UPT, UPT, UR7, 0xb0, URZ ;  /* 0x000000b007077890 */ /* 0x000fe4000fffe0ff */
[----:B------:R-:W-:Y:S01]  /*3520*/  UISETP.NE.AND UP0, UPT, UR15, 0x4, UPT ;  /* 0x000000040f00788c */ /* 0x000fe2000bf05270 */
[----:B-12---:R-:W-:Y:S02]  /*3530*/  SEL R0, RZ, 0x1, P0 ;  /* 0x00000001ff007807 */ /* 0x006fe40000000000 */
[----:B------:R-:W-:Y:S01]  /*3540*/  SEL R10, R10, RZ, P0 ;  /* 0x000000ff0a0a7207 */ /* 0x000fe20000000000 */
[----:B------:R-:W-:Y:S01]  /*3550*/  USEL UR6, URZ, 0x1, UP0 ;  /* 0x00000001ff067887 */ /* 0x000fe20008000000 */
[----:B------:R-:W-:Y:S01]  /*3560*/  LOP3.LUT R9, R9, R0, RZ, 0x3c, !PT ;  /* 0x0000000009097212 */ /* 0x000fe200078e3cff */
[----:B------:R-:W-:Y:S01]  /*3570*/  USEL UR15, UR15, URZ, UP0 ;  /* 0x000000ff0f0f7287 */ /* 0x000fe20008000000 */
[----:B------:R1:W-:Y:S03]  /*3580*/  UTCBAR [UR7], URZ ;  /* 0x000000ff070073e9 */ /* 0x0003e600080000ff */
[----:B------:R-:W-:Y:S01]  /*3590*/  LOP3.LUT R11, R11, UR6, RZ, 0x3c, !PT ;  /* 0x000000060b0b7c12 */ /* 0x000fe2000f8e3cff */
[----:B------:R-:W-:Y:S07]  /*35a0*/  @P1 BRA `(.L_x_61) ;  /* 0xfffffff800a01947 */ /* 0x000fee000383ffff */
[----:B------:R-:W2:Y:S01]  /*35b0*/  S2UR UR4, SR_CgaCtaId ;  /* 0x00000000000479c3 */ /* 0x000ea20000008800 */
[----:B------:R-:W-:Y:S01]  /*35c0*/  ELECT P0, URZ, PT ;  /* 0x0000000000ff782f */ /* 0x000fe20003800000 */
[----:B------:R-:W-:Y:S01]  /*35d0*/  IMAD.MOV.U32 R0, RZ, RZ, 0x1 ;  /* 0x00000001ff007424 */ /* 0x000fe200078e00ff */
[----:B------:R-:W-:Y:S01]  /*35e0*/  UIADD3 UR5, UPT, UPT, UR5, 0xd0, URZ ;  /* 0x000000d005057890 */ /* 0x000fe2000fffe0ff */
[----:B------:R-:W-:Y:S01]  /*35f0*/  SHF.L.U32 R3, R11, 0x1f, RZ ;  /* 0x0000001f0b037819 */ /* 0x000fe200000006ff */
[----:B------:R-:W-:-:S03]  /*3600*/  UMOV UR6, 0x40 ;  /* 0x0000004000067882 */ /* 0x000fc60000000000 */
[----:B------:R-:W-:Y:S01]  /*3610*/  UVIRTCOUNT.DEALLOC.SMPOOL 0x80 ;  /* 0x000000800000784c */ /* 0x000fe20000000000 */
[----:B--2---:R-:W-:Y:S02]  /*3620*/  ULEA UR4, UR4, UR6, 0x18 ;  /* 0x0000000604047291 */ /* 0x004fe4000f8ec0ff */
[----:B------:R-:W-:-:S07]  /*3630*/  ULEA UR6, UR15, UR5, 0x3 ;  /* 0x000000050f067291 */ /* 0x000fce000f8e18ff */
[----:B------:R2:W-:Y:S02]  /*3640*/  @P0 STS.U8 [UR4+0x1c], R0 ;  /* 0x00001c00ff000988 */ /* 0x0005e40008000004 */
[----:B------:R-:W4:Y:S02]  /*3650*/  SYNCS.PHASECHK.TRANS64.TRYWAIT P0, [UR6], R3 ;  /* 0x00000003ff0075a7 */ /* 0x000f240008001106 */
[----:B--2-4-:R-:W-:Y:S05]  /*3660*/  @!P0 BRA `(.L_x_62) ;  /* 0x0000005000e48947 */ /* 0x014fea0003800000 */
.L_x_131:
[----:B-1----:R-:W-:-:S04]  /*3670*/  UIADD3 UR7, UPT, UPT, UR15, 0x1, URZ ;  /* 0x000000010f077890 */ /* 0x002fc8000fffe0ff */
[----:B------:R-:W-:-:S04]  /*3680*/  UISETP.NE.AND UP0, UPT, UR7, 0x4, UPT ;  /* 0x000000040700788c */ /* 0x000fc8000bf05270 */
[----:B------:R-:W-:Y:S02]  /*3690*/  USEL UR8, URZ, 0x1, UP0 ;  /* 0x00000001ff087887 */ /* 0x000fe40008000000 */
[----:B------:R-:W-:-:S04]  /*36a0*/  USEL UR7, UR7, URZ, UP0 ;  /* 0x000000ff07077287 */ /* 0x000fc80008000000 */
[----:B------:R-:W-:Y:S01]  /*36b0*/  ULEA UR6, UR7, UR5, 0x3 ;  /* 0x0000000507067291 */ /* 0x000fe2000f8e18ff */
[----:B------:R-:W-:-:S04]  /*36c0*/  LOP3.LUT R2, R11, UR8, RZ, 0x3c, !PT ;  /* 0x000000080b027c12 */ /* 0x000fc8000f8e3cff */
[----:B--2---:R-:W-:-:S04]  /*36d0*/  SHF.L.U32 R3, R2, 0x1f, RZ ;  /* 0x0000001f02037819 */ /* 0x004fc800000006ff */
[----:B------:R-:W1:Y:S02]  /*36e0*/  SYNCS.PHASECHK.TRANS64.TRYWAIT P0, [UR6], R3 ;  /* 0x00000003ff0075a7 */ /* 0x000e640008001106 */
[----:B-1----:R-:W-:Y:S05]  /*36f0*/  @!P0 BRA `(.L_x_63) ;  /* 0x0000005000d88947 */ /* 0x002fea0003800000 */
.L_x_133:
        /* <DEDUP_REMOVED lines=9> */
.L_x_135:
[----:B------:R-:W-:-:S04]  /*3790*/  UIADD3 UR7, UPT, UPT, UR7, 0x1, URZ ;  /* 0x0000000107077890 */ /* 0x000fc8000fffe0ff */
[----:B------:R-:W-:-:S04]  /*37a0*/  UISETP.NE.AND UP0, UPT, UR7, 0x4, UPT ;  /* 0x000000040700788c */ /* 0x000fc8000bf05270 */
[----:B------:R-:W-:Y:S02]  /*37b0*/  USEL UR6, URZ, 0x1, UP0 ;  /* 0x00000001ff067887 */ /* 0x000fe40008000000 */
[----:B------:R-:W-:-:S04]  /*37c0*/  USEL UR7, UR7, URZ, UP0 ;  /* 0x000000ff07077287 */ /* 0x000fc80008000000 */
[----:B------:R-:W-:Y:S01]  /*37d0*/  ULEA UR7, UR7, UR5, 0x3 ;  /* 0x0000000507077291 */ /* 0x000fe2000f8e18ff */
[----:B-1----:R-:W-:-:S04]  /*37e0*/  LOP3.LUT R3, R2, UR6, RZ, 0x3c, !PT ;  /* 0x0000000602037c12 */ /* 0x002fc8000f8e3cff */
[----:B------:R-:W-:-:S04]  /*37f0*/  SHF.L.U32 R3, R3, 0x1f, RZ ;  /* 0x0000001f03037819 */ /* 0x000fc800000006ff */
[----:B------:R-:W1:Y:S02]  /*3800*/  SYNCS.PHASECHK.TRANS64.TRYWAIT P0, [UR7], R3 ;  /* 0x00000003ff0075a7 */ /* 0x000e640008001107 */
[----:B-1----:R-:W-:Y:S05]  /*3810*/  @!P0 BRA `(.L_x_65) ;  /* 0x0000005000c08947 */ /* 0x002fea0003800000 */
.L_x_137:
[----:B------:R-:W-:Y:S01]  /*3820*/  NOP ;  /* 0x0000000000007918 */ /* 0x000fe20000000000 */
[----:B-1----:R-:W1:Y:S01]  /*3830*/  LDS R0, [UR4+0x14] ;  /* 0x00001404ff007984 */ /* 0x002e620008000800 */
[----:B------:R-:W-:Y:S01]  /*3840*/  ULOP3.LUT UR6, UR16, 0xffff, URZ, 0xc0, !UPT ;  /* 0x0000ffff10067892 */ /* 0x000fe2000f8ec0ff */
[----:B------:R-:W-:Y:S01]  /*3850*/  UMOV UR8, 0xffff ;  /* 0x0000ffff00087882 */ /* 0x000fe20000000000 */
[----:B------:R-:W-:Y:S02]  /*3860*/  UMOV UR5, 0x1 ;  /* 0x0000000100057882 */ /* 0x000fe40000000000 */
[----:B------:R-:W-:-:S04]  /*3870*/  USHF.R.U32.HI UR6, URZ, 0x5, UR6 ;  /* 0x00000005ff067899 */ /* 0x000fc80008011606 */
[----:B------:R-:W-:Y:S02]  /*3880*/  USHF.L.U32 UR8, UR8, UR6, URZ ;  /* 0x0000000608087299 */ /* 0x000fe400080006ff */
[----:B------:R-:W-:-:S04]  /*3890*/  USHF.L.U32 UR5, UR5, UR6, URZ ;  /* 0x0000000605057299 */ /* 0x000fc800080006ff */
[----:B-1----:R-:W-:-:S04]  /*38a0*/  LOP3.LUT R0, R0, UR8, RZ, 0xc0, !PT ;  /* 0x0000000800007c12 */ /* 0x002fc8000f8ec0ff */
[----:B------:R-:W-:-:S13]  /*38b0*/  ISETP.NE.AND P0, PT, R0, UR8, PT ;  /* 0x0000000800007c0c */ /* 0x000fda000bf05270 */
[----:B------:R-:W-:Y:S05]  /*38c0*/  @P0 BRA `(.L_x_66) ;  /* 0x0000000000580947 */ /* 0x000fea0003800000 */
[----:B------:R-:W1:Y:S02]  /*38d0*/  LDS R0, [UR4+0x18] ;  /* 0x00001804ff007984 */ /* 0x000e640008000800 */
[----:B-1----:R-:W-:-:S04]  /*38e0*/  LOP3.LUT R0, R0, UR5, RZ, 0xc0, !PT ;  /* 0x0000000500007c12 */ /* 0x002fc8000f8ec0ff */
[----:B------:R-:W-:-:S13]  /*38f0*/  ISETP.NE.AND P0, PT, R0, UR5, PT ;  /* 0x0000000500007c0c */ /* 0x000fda000bf05270 */
[----:B------:R-:W-:Y:S05]  /*3900*/  @P0 BRA `(.L_x_67) ;  /* 0x00000000003c0947 */ /* 0x000fea0003800000 */
[----:B------:R-:W1:Y:S01]  /*3910*/  S2R R2, SR_LANEID ;  /* 0x0000000000027919 */ /* 0x000e620000000000 */
[----:B------:R-:W-:Y:S01]  /*3920*/  ULOP3.LUT UR8, URZ, UR8, URZ, 0x33, !UPT ;  /* 0x00000008ff087292 */ /* 0x000fe2000f8e33ff */
[----:B------:R-:W-:Y:S01]  /*3930*/  LOP3.LUT R4, RZ, UR5, RZ, 0x33, !PT ;  /* 0x00000005ff047c12 */ /* 0x000fe2000f8e33ff */
[----:B------:R-:W-:Y:S02]  /*3940*/  VOTEU.ANY UR7, UPT, PT ;  /* 0x0000000000077886 */ /* 0x000fe400038e0100 */
[----:B------:R-:W-:Y:S01]  /*3950*/  UFLO.U32 UR7, UR7 ;  /* 0x00000007000772bd */ /* 0x000fe200080e0000 */
[----:B------:R-:W2:Y:S01]  /*3960*/  REDUX UR5, R4 ;  /* 0x00000000040573c4 */ /* 0x000ea20000000000 */
[----:B------:R-:W-:-:S06]  /*3970*/  IMAD.U32 R0, RZ, RZ, UR8 ;  /* 0x00000008ff007e24 */ /* 0x000fcc000f8e00ff */
[----:B------:R4:W-:Y:S01]  /*3980*/  UTCATOMSWS.AND URZ, UR8 ;  /* 0x0000000800ff79e3 */ /* 0x0009e20008000000 */
[----:B------:R-:W3:Y:S01]  /*3990*/  REDUX UR6, R0 ;  /* 0x00000000000673c4 */ /* 0x000ee20000000000 */
[----:B-1----:R-:W-:Y:S01]  /*39a0*/  ISETP.EQ.U32.AND P0, PT, R2, UR7, PT ;  /* 0x0000000702007c0c */ /* 0x002fe2000bf02070 */
[----:B--2---:R-:W-:Y:S01]  /*39b0*/  IMAD.U32 R2, RZ, RZ, UR5 ;  /* 0x00000005ff027e24 */ /* 0x004fe2000f8e00ff */
[----:B---3--:R-:W-:-:S11]  /*39c0*/  MOV R3, UR6 ;  /* 0x0000000600037c02 */ /* 0x008fd60008000f00 */
[----:B------:R4:W-:Y:S04]  /*39d0*/  @P0 ATOMS.AND RZ, [UR4+0x14], R3 ;  /* 0x00001403ffff098c */ /* 0x0009e8000a800004 */
[----:B------:R4:W-:Y:S01]  /*39e0*/  @P0 ATOMS.AND RZ, [UR4+0x18], R2 ;  /* 0x00001802ffff098c */ /* 0x0009e2000a800004 */
[----:B------:R-:W-:Y:S05]  /*39f0*/  BRA `(.L_x_68) ;  /* 0x0000000000147947 */ /* 0x000fea0003800000 */
.L_x_67:
[----:B------:R-:W-:Y:S02]  /*3a00*/  MOV R2, 0x3a20 ;  /* 0x00003a2000027802 */ /* 0x000fe40000000f00 */
[----:B---3-5:R-:W-:Y:S05]  /*3a10*/  CALL.REL.NOINC `($__internal_0_$__cuda_sm10x_tcgen05_guardrail_trap_col_being_dealloced_not_returned_by_alloc) ;  /* 0x00000054001c7944 */ /* 0x028fea0003c00000 */
[----:B------:R-:W-:Y:S05]  /*3a20*/  BRA `(.L_x_68) ;  /* 0x0000000000087947 */ /* 0x000fea0003800000 */
.L_x_66:
[----:B------:R-:W-:Y:S02]  /*3a30*/  MOV R2, 0x3a50 ;  /* 0x00003a5000027802 */ /* 0x000fe40000000f00 */
[----:B---3-5:R-:W-:Y:S05]  /*3a40*/  CALL.REL.NOINC `($__internal_2_$__cuda_sm10x_tcgen05_guardrail_trap_unallocated_columns_being_dealloced) ;  /* 0x0000005400287944 */ /* 0x028fea0003c00000 */
.L_x_68:
[----:B------:R-:W-:Y:S01]  /*3a50*/  NOP ;  /* 0x0000000000007918 */ /* 0x000fe20000000000 */
[----:B----4-:R-:W-:Y:S05]  /*3a60*/  EXIT ;  /* 0x000000000000794d */ /* 0x010fea0003800000 */
.L_x_50:
[----:B------:R-:W-:-:S09]  /*3a70*/  UISETP.NE.OR UP2, UPT, UR8, 0x3, !UP2 ;  /* 0x000000030800788c */ /* 0x000fd2000d745670 */
[----:B------:R-:W-:Y:S05]  /*3a80*/  BRA.U UP2, `(.L_x_69) ;  /* 0x0000000d02407547 */ /* 0x000fea000b800000 */
[----:B------:R-:W1:Y:S01]  /*3a90*/  LDC R0, c[0x0][0xb30] ;  /* 0x0002cc00ff007b82 */ /* 0x000e620000000800 */
[----:B------:R-:W2:Y:S01]  /*3aa0*/  LDCU.64 UR8, c[0x0][0x888] ;  /* 0x00011100ff0877ac */ /* 0x000ea20008000a00 */
[----:B------:R-:W-:Y:S02]  /*3ab0*/  HFMA2 R29, -RZ, RZ, 0, 0 ;  /* 0x00000000ff1d7431 */ /* 0x000fe400000001ff */
[----:B------:R-:W-:Y:S01]  /*3ac0*/  IMAD.MOV.U32 R31, RZ, RZ, 0x1 ;  /* 0x00000001ff1f7424 */ /* 0x000fe200078e00ff */
[----:B------:R-:W-:Y:S01]  /*3ad0*/  MOV R23, 0x2000 ;  /* 0x0000200000177802 */ /* 0x000fe20000000f00 */
[----:B------:R-:W4:Y:S01]  /*3ae0*/  LDCU.64 UR4, c[0x0][0x890] ;  /* 0x00011200ff0477ac */ /* 0x000f220008000a00 */
[----:B------:R-:W-:Y:S01]  /*3af0*/  IMAD.MOV.U32 R30, RZ, RZ, RZ ;  /* 0x000000ffff1e7224 */ /* 0x000fe200078e00ff */
[----:B------:R-:W3:Y:S01]  /*3b00*/  LDC R19, c[0x0][0x370] ;  /* 0x0000dc00ff137b82 */ /* 0x000ee20000000800 */
[----:B------:R-:W-:Y:S01]  /*3b10*/  UMOV UR7, 0x400 ;  /* 0x0000040000077882 */ /* 0x000fe20000000000 */
[----:B------:R-:W-:-:S02]  /*3b20*/  UPLOP3.LUT UP1, UPT, UPT, UPT, UPT, 0x40, 0x4 ;  /* 0x000000000004789c */ /* 0x000fc40003f2e870 */
[----:B------:R-:W-:-:S04]  /*3b30*/  ULEA UR7, UR37, UR7, 0x18 ;  /* 0x0000000725077291 */ /* 0x000fc8000f8ec0ff */
[----:B------:R-:W3:Y:S01]  /*3b40*/  LDC R2, c[0x0][0xb0c] ;  /* 0x0002c300ff027b82 */ /* 0x000ee20000000800 */
[----:B------:R-:W-:Y:S02]  /*3b50*/  UIADD3 UR13, UPT, UPT, UR7, 0x68, URZ ;  /* 0x00000068070d7890 */ /* 0x000fe4000fffe0ff */
[----:B--2---:R-:W-:Y:S02]  /*3b60*/  UISETP.NE.U32.AND UP2, UPT, UR8, URZ, UPT ;  /* 0x000000ff0800728c */ /* 0x004fe4000bf45070 */
[----:B------:R-:W-:Y:S02]  /*3b70*/  UIADD3 UR17, UPT, UPT, UR7, 0x60, URZ ;  /* 0x0000006007117890 */ /* 0x000fe4000fffe0ff */
[----:B----4-:R-:W-:Y:S01]  /*3b80*/  UISETP.NE.U32.AND UP3, UPT, UR4, URZ, UPT ;  /* 0x000000ff0400728c */ /* 0x010fe2000bf65070 */
[----:B------:R-:W2:Y:S01]  /*3b90*/  LDC R18, c[0x0][0xb20] ;  /* 0x0002c800ff127b82 */ /* 0x000ea20000000800 */
[----:B-1----:R-:W-:Y:S01]  /*3ba0*/  ISETP.NE.AND P1, PT, R0, 0x1, PT ;  /* 0x000000010000780c */ /* 0x002fe20003f25270 */
[----:B------:R-:W-:-:S02]  /*3bb0*/  UISETP.NE.AND.EX UP2, UPT, UR9, URZ, UPT, UP2 ;  /* 0x000000ff0900728c */ /* 0x000fc4000bf45320 */
[----:B------:R-:W-:Y:S02]  /*3bc0*/  UPRMT UR13, UR37, 0x654, UR13 ;  /* 0x00000654250d7896 */ /* 0x000fe4000800000d */
[----:B------:R-:W-:Y:S02]  /*3bd0*/  UISETP.NE.AND.EX UP3, UPT, UR5, URZ, UPT, UP3 ;  /* 0x000000ff0500728c */ /* 0x000fe4000bf65330 */
[----:B------:R-:W1:Y:S08]  /*3be0*/  LDC.64 R32, c[0x0][0x348] ;  /* 0x0000d200ff207b82 */ /* 0x000e700000000a00 */
[----:B------:R-:W4:Y:S08]  /*3bf0*/  LDC.64 R16, c[0x0][0xb10] ;  /* 0x0002c400ff107b82 */ /* 0x000f300000000a00 */
[----:B------:R-:W1:Y:S08]  /*3c00*/  LDC.64 R6, c[0x0][0xb18] ;  /* 0x0002c600ff067b82 */ /* 0x000e700000000a00 */
[----:B------:R-:W1:Y:S08]  /*3c10*/  LDC.64 R4, c[0x0][0xb28] ;  /* 0x0002ca00ff047b82 */ /* 0x000e700000000a00 */
[----:B--23--:R-:W1:Y:S02]  /*3c20*/  LDC R22, c[0x0][0x374] ;  /* 0x0000dd00ff167b82 */ /* 0x00ce640000000800 */
.L_x_78:
[C---:B------:R-:W-:Y:S02]  /*3c30*/  LEA R0, R30.reuse, UR7, 0x3 ;  /* 0x000000071e007c11 */ /* 0x040fe4000f8e18ff */
[----:B------:R-:W-:Y:S02]  /*3c40*/  SHF.L.U32 R3, R29, 0x1f, RZ ;  /* 0x0000001f1d037819 */ /* 0x000fe400000006ff */
[----:B------:R-:W-:Y:S02]  /*3c50*/  LEA R24, R30, UR7, 0x4 ;  /* 0x000000071e187c11 */ /* 0x000fe4000f8e20ff */
[----:B--2---:R-:W2:Y:S02]  /*3c60*/  SYNCS.PHASECHK.TRANS64.TRYWAIT P0, [R0+URZ+0x90], R3 ;  /* 0x00009003000075a7 */ /* 0x004ea400080011ff */
[----:B--2---:R-:W-:Y:S05]  /*3c70*/  @!P0 BRA `(.L_x_70) ;  /* 0x0000004c00c08947 */ /* 0x004fea0003800000 */
.L_x_138:
[----:B------:R-:W-:Y:S01]  /*3c80*/  ISETP.GE.AND P0, PT, R72, 0x1, PT ;  /* 0x000000014800780c */ /* 0x000fe20003f06270 */
[----:B------:R-:W3:Y:S01]  /*3c90*/  LDS.128 R24, [R24+0x120] ;  /* 0x0001200018187984 */ /* 0x000ee20000000c00 */
[----:B--2---:R-:W-:Y:S01]  /*3ca0*/  VIADD R0, R0, 0xa0 ;  /* 0x000000a000007836 */ /* 0x004fe20000000000 */
[----:B------:R-:W-:Y:S01]  /*3cb0*/  @!PT LDS RZ, [RZ] ;  /* 0x00000000fffff984 */ /* 0x000fe20000000800 */
[----:B------:R-:W-:Y:S01]  /*3cc0*/  @!PT LDS RZ, [RZ] ;  /* 0x00000000fffff984 */ /* 0x000fe20000000800 */
[----:B------:R-:W-:Y:S01]  /*3cd0*/  @!PT LDS RZ, [RZ] ;  /* 0x00000000fffff984 */ /* 0x000fe20000000800 */
[----:B------:R-:W-:Y:S01]  /*3ce0*/  @!PT LDS RZ, [RZ] ;  /* 0x00000000fffff984 */ /* 0x000fe20000000800 */
[----:B------:R2:W-:Y:S06]  /*3cf0*/  MEMBAR.ALL.CTA ;  /* 0x0000000000007992 */ /* 0x0005ec0000008000 */
[----:B--2---:R-:W2:Y:S01]  /*3d00*/  FENCE.VIEW.ASYNC.S ;  /* 0x00000000000073c6 */ /* 0x004ea20000000000 */
[----:B------:R-:W-:Y:S04]  /*3d10*/  PRMT R0, RZ, 0x654, R0 ;  /* 0x00000654ff007816 */ /* 0x000fe80000000000 */
[----:B--2---:R2:W-:Y:S01]  /*3d20*/  SYNCS.ARRIVE.TRANS64.RED.A1T0 RZ, [R0+URZ], RZ ;  /* 0x000000ff00ff79a7 */ /* 0x0045e200081004ff */
[----:B---3--:R-:W-:Y:S11]  /*3d30*/  LOP3.LUT P3, RZ, R26, 0x1, RZ, 0xc0, !PT ;  /* 0x000000011aff7812 */ /* 0x008ff6000786c0ff */
[----:B------:R-:W-:Y:S02]  /*3d40*/  @!UPT UIADD3 URZ, UPT, UPT, URZ, URZ, URZ ;  /* 0x000000fffffff290 */ /* 0x000fe4000fffe0ff */
[----:B------:R-:W-:Y:S02]  /*3d50*/  @P3 MOV R13, R24 ;  /* 0x00000018000d3202 */ /* 0x000fe40000000f00 */
[----:B------:R-:W-:Y:S01]  /*3d60*/  @P3 LOP3.LUT R8, R25, 0xffff, RZ, 0xc0, !PT ;  /* 0x0000ffff19083812 */ /* 0x000fe200078ec0ff */
[----:B--2---:R-:W-:Y:S06]  /*3d70*/  @!P0 BRA `(.L_x_71) ;  /* 0x0000000000a48947 */ /* 0x004fec0003800000 */
[----:B-1----:R-:W-:Y:S01]  /*3d80*/  IMAD.HI.U32 R35, R22, R7, RZ ;  /* 0x0000000716237227 */ /* 0x002fe200078e00ff */
[----:B------:R-:W-:Y:S02]  /*3d90*/  ISETP.NE.AND P0, PT, R6, 0x1, PT ;  /* 0x000000010600780c */ /* 0x000fe40003f05270 */
[----:B------:R-:W-:Y:S01]  /*3da0*/  ISETP.NE.AND P2, PT, R72, 0x1, PT ;  /* 0x000000014800780c */ /* 0x000fe20003f45270 */
[----:B----4-:R-:W-:Y:S01]  /*3db0*/  IMAD.HI.U32 R34, R19, R16, RZ ;  /* 0x0000001013227227 */ /* 0x010fe200078e00ff */
[----:B------:R-:W-:Y:S02]  /*3dc0*/  SHF.R.U32.HI R35, RZ, R18, R35 ;  /* 0x00000012ff237219 */ /* 0x000fe40000011623 */
[----:B------:R-:W-:Y:S01]  /*3dd0*/  ISETP.NE.AND P4, PT, R2, 0x1, PT ;  /* 0x000000010200780c */ /* 0x000fe20003f85270 */
[----:B------:R-:W-:Y:S01]  /*3de0*/  IMAD.HI.U32 R36, R13, R16, RZ ;  /* 0x000000100d247227 */ /* 0x000fe200078e00ff */
[----:B------:R-:W-:Y:S02]  /*3df0*/  SHF.R.U32.HI R34, RZ, R17, R34 ;  /* 0x00000011ff227219 */ /* 0x000fe40000011622 */
[----:B------:R-:W-:Y:S01]  /*3e00*/  SEL R3, R22, R35, !P0 ;  /* 0x0000002316037207 */ /* 0x000fe20004000000 */
[C---:B------:R-:W-:Y:S01]  /*3e10*/  IMAD.HI.U32 R35, R8.reuse, R7, RZ ;  /* 0x0000000708237227 */ /* 0x040fe200078e00ff */
[----:B------:R-:W-:Y:S02]  /*3e20*/  SEL R11, R19, R34, !P4 ;  /* 0x00000022130b7207 */ /* 0x000fe40006000000 */
[----:B------:R-:W-:Y:S01]  /*3e30*/  SHF.R.U32.HI R36, RZ, R17, R36 ;  /* 0x00000011ff247219 */ /* 0x000fe20000011624 */
[----:B------:R-:W-:Y:S01]  /*3e40*/  IMAD.HI.U32 R38, R3, R4, RZ ;  /* 0x0000000403267227 */ /* 0x000fe200078e00ff */
[----:B------:R-:W-:Y:S03]  /*3e50*/  SHF.R.U32.HI R35, RZ, R18, R35 ;  /* 0x00000012ff237219 */ /* 0x000fe60000011623 */
[----:B------:R-:W-:Y:S01]  /*3e60*/  IMAD.HI.U32 R34, R11, R4, RZ ;  /* 0x000000040b227227 */ /* 0x000fe200078e00ff */
[----:B------:R-:W-:Y:S02]  /*3e70*/  @P2 SHF.R.U32.HI R3, RZ, R5, R38 ;  /* 0x00000005ff032219 */ /* 0x000fe40000011626 */
[----:B------:R-:W-:Y:S02]  /*3e80*/  SEL R9, R8, R35, !P0 ;  /* 0x0000002308097207 */ /* 0x000fe40004000000 */
[----:B------:R-:W-:Y:S01]  /*3e90*/  @P2 SHF.R.U32.HI R11, RZ, R5, R34 ;  /* 0x00000005ff0b2219 */ /* 0x000fe20000011622 */
[C---:B------:R-:W-:Y:S01]  /*3ea0*/  IMAD R10, R72.reuse, R3, RZ ;  /* 0x00000003480a7224 */ /* 0x040fe200078e02ff */
[----:B------:R-:W-:Y:S01]  /*3eb0*/  SEL R3, R13, R36, !P4 ;  /* 0x000000240d037207 */ /* 0x000fe20006000000 */
[C---:B------:R-:W-:Y:S03]  /*3ec0*/  IMAD.HI.U32 R14, R9.reuse, R4, RZ ;  /* 0x00000004090e7227 */ /* 0x040fe600078e00ff */
[----:B------:R-:W-:Y:S01]  /*3ed0*/  ISETP.GE.AND P0, PT, R9, R10, PT ;  /* 0x0000000a0900720c */ /* 0x000fe20003f06270 */
[C---:B------:R-:W-:Y:S01]  /*3ee0*/  IMAD R12, R72.reuse, R11, RZ ;  /* 0x0000000b480c7224 */ /* 0x040fe200078e02ff */
[-C--:B------:R-:W-:Y:S04]  /*3ef0*/  SHF.R.U32.HI R14, RZ, R5.reuse, R14 ;  /* 0x00000005ff0e7219 */ /* 0x080fe8000001160e */
[----:B------:R-:W-:Y:S02]  /*3f00*/  ISETP.GE.OR P0, PT, R3, R12, P0 ;  /* 0x0000000c0300720c */ /* 0x000fe40000706670 */
[----:B------:R-:W-:Y:S05]  /*3f10*/  SEL R15, R9, R14, !P2 ;  /* 0x0000000e090f7207 */ /* 0x000fea0005000000 */
[----:B------:R-:W-:Y:S04]  /*3f20*/  IMAD.MOV R14, RZ, RZ, -R15 ;  /* 0x000000ffff0e7224 */ /* 0x000fe800078e0a0f */
[----:B------:R-:W-:Y:S02]  /*3f30*/  IMAD R14, R72, R14, R9 ;  /* 0x0000000e480e7224 */ /* 0x000fe400078e0209 */
[C---:B------:R-:W-:Y:S05]  /*3f40*/  @!P0 IMAD.HI.U32 R10, R3.reuse, R4, RZ ;  /* 0x00000004030a8227 */ /* 0x040fea00078e00ff */
[----:B------:R-:W-:Y:S04]  /*3f50*/  @!P0 SHF.R.U32.HI R10, RZ, R5, R10 ;  /* 0x00000005ff0a8219 */ /* 0x000fe8000001160a */
[----:B------:R-:W-:Y:S01]  /*3f60*/  @!P0 SEL R0, R3, R10, !P2 ;  /* 0x0000000a03008207 */ /* 0x000fe20005000000 */
[----:B------:R-:W-:Y:S03]  /*3f70*/  IMAD.MOV R10, RZ, RZ, -R3 ;  /* 0x000000ffff0a7224 */ /* 0x000fe600078e0a03 */
[----:B------:R-:W-:Y:S01]  /*3f80*/  @!P0 IADD3 R15, PT, PT, R15, -R0, RZ ;  /* 0x800000000f0f8210 */ /* 0x000fe20007ffe0ff */
[----:B------:R-:W-:Y:S01]  /*3f90*/  @!P0 IMAD R0, R11, R14, R0 ;  /* 0x0000000e0b008224 */ /* 0x000fe200078e0200 */
[----:B------:R-:W-:Y:S01]  /*3fa0*/  IADD3 R11, PT, PT, -R9, RZ, RZ ;  /* 0x000000ff090b7210 */ /* 0x000fe20007ffe1ff */
[----:B------:R-:W-:Y:S02]  /*3fb0*/  IMAD R13, R2, R10, R13 ;  /* 0x0000000a020d7224 */ /* 0x000fe400078e020d */
[----:B------:R-:W-:Y:S02]  /*3fc0*/  @!P0 IMAD R9, R15, R72, R3 ;  /* 0x000000480f098224 */ /* 0x000fe400078e0203 */
[----:B------:R-:W-:Y:S02]  /*3fd0*/  @!P0 IMAD.MOV.U32 R3, RZ, RZ, R0 ;  /* 0x000000ffff038224 */ /* 0x000fe400078e0000 */
[----:B------:R-:W-:Y:S02]  /*3fe0*/  IMAD R8, R6, R11, R8 ;  /* 0x0000000b06087224 */ /* 0x000fe400078e0208 */
[----:B------:R-:W-:Y:S02]  /*3ff0*/  IMAD R13, R3, R2, R13 ;  /* 0x00000002030d7224 */ /* 0x000fe400078e020d */
[----:B------:R-:W-:Y:S02]  /*4000*/  IMAD R8, R9, R6, R8 ;  /* 0x0000000609087224 */ /* 0x000fe400078e0208 */
.L_x_71:
[----:B------:R-:W-:Y:S05]  /*4010*/  BRA.U UP1, `(.L_x_72) ;  /* 0x0000000101107547 */ /* 0x000fea000b800000 */
[----:B------:R-:W-:Y:S04]  /*4020*/  MOV R0, UR6 ;  /* 0x0000000600007c02 */ /* 0x000fe80008000f00 */
[----:B------:R-:W-:Y:S04]  /*4030*/  SHF.L.U32 R3, R0, 0x1f, RZ ;  /* 0x0000001f00037819 */ /* 0x000fe800000006ff */
[----:B------:R-:W2:Y:S02]  /*4040*/  SYNCS.PHASECHK.TRANS64.TRYWAIT P0, [UR7+0x88], R3 ;  /* 0x00008803ff0075a7 */ /* 0x000ea40008001107 */
[----:B--2---:R-:W-:Y:S05]  /*4050*/  @!P0 BRA `(.L_x_73) ;  /* 0x0000004800dc8947 */ /* 0x004fea0003800000 */
.L_x_72:
[----:B------:R-:W-:Y:S02]  /*4060*/  R2UR UR19, R21 ;  /* 0x00000000151372ca */ /* 0x000fe400000e0000 */
[----:B------:R-:W-:Y:S02]  /*4070*/  R2UR UR18, R20 ;  /* 0x00000000141272ca */ /* 0x000fe400000e0000 */
[----:B------:R-:W-:Y:S02]  /*4080*/  ISETP.NE.U32.AND P2, PT, RZ, UR4, PT ;  /* 0x00000004ff007c0c */ /* 0x000fe4000bf45070 */
[----:B------:R-:W-:Y:S02]  /*4090*/  SHF.L.U32 R12, R31, 0x1f, RZ ;  /* 0x0000001f1f0c7819 */ /* 0x000fe400000006ff */
[----:B------:R-:W-:Y:S05]  /*40a0*/  ISETP.NE.AND.EX P2, PT, RZ, UR5, PT, P2 ;  /* 0x00000005ff007c0c */ /* 0x000fea000bf45320 */
[----:B------:R-:W-:Y:S02]  /*40b0*/  USHF.L.U32 UR19, UR19, 0x7, URZ ;  /* 0x0000000713137899 */ /* 0x000fe400080006ff */
[----:B------:R-:W-:Y:S01]  /*40c0*/  USHF.L.U32 UR18, UR18, 0x7, URZ ;  /* 0x0000000712127899 */ /* 0x000fe200080006ff */
[----:B------:R-:W-:Y:S11]  /*40d0*/  BRA.U !UP3, `(.L_x_74) ;  /* 0x000000010b347547 */ /* 0x000ff6000b800000 */
[----:B------:R-:W-:Y:S01]  /*40e0*/  UPLOP3.LUT UP0, UPT, UPT, UPT, UP2, 0x80, 0x8 ;  /* 0x000000000008789c */ /* 0x000fe20003f0f020 */
[----:B--2---:R-:W-:Y:S02]  /*40f0*/  HFMA2 R0, -RZ, RZ, 0, 5.9604644775390625e-08 ;  /* 0x00000001ff007431 */ /* 0x004fe400000001ff */
[----:B------:R-:W-:Y:S03]  /*4100*/  IMAD.MOV.U32 R151, RZ, RZ, 0x1 ;  /* 0x00000001ff977424 */ /* 0x000fe600078e00ff */
[----:B------:R-:W-:Y:S05]  /*4110*/  PLOP3.LUT P0, PT, PT, PT, UP0, 0x80, 0x8 ;  /* 0x000000000008781c */ /* 0x000fea0003f0f008 */
[----:B------:R-:W2:Y:S01]  /*4120*/  @UP0 LDCU.64 UR10, c[0x0][0x888] ;  /* 0x00011100ff0a07ac */ /* 0x000ea20008000a00 */
[----:B------:R-:W-:Y:S07]  /*4130*/  @UP0 UIMAD UR8, UR36, UR4, URZ ;  /* 0x00000004240802a4 */ /* 0x000fee000f8e02ff */
[----:B------:R-:W-:Y:S01]  /*4140*/  @!P0 PRMT R151, R0, 0x7610, R151 ;  /* 0x0000761000978816 */ /* 0x000fe20000000097 */
[----:B--2---:R-:W-:Y:S03]  /*4150*/  @UP0 UIMAD.WIDE UR10, UR8, 0x4, UR10 ;  /* 0x00000004080a08a5 */ /* 0x004fe6000f8e020a */
[----:B------:R-:W2:Y:S03]  /*4160*/  @!UP0 LDCU UR8, c[0x0][0x880] ;  /* 0x00011000ff0887ac */ /* 0x000ea60008000800 */
[----:B------:R-:W-:Y:S01]  /*4170*/  IMAD.U32 R10, RZ, RZ, UR10 ;  /* 0x0000000aff0a7e24 */ /* 0x000fe2000f8e00ff */
[----:B------:R-:W-:Y:S05]  /*4180*/  MOV R11, UR11 ;  /* 0x0000000b000b7c02 */ /* 0x000fea0008000f00 */
[----:B-----5:R3:W5:Y:S02]  /*4190*/  @P0 LDG.E R82, desc[UR46][R10.64] ;  /* 0x0000002e0a520981 */ /* 0x020764000c1e1900 */
[----:B--23--:R-:W-:Y:S07]  /*41a0*/  @!P0 IMAD.U32 R82, RZ, RZ, UR8 ;  /* 0x00000008ff528e24 */ /* 0x00cfee000f8e00ff */
.L_x_74:
[----:B-----5:R-:W-:Y:S01]  /*41b0*/  @!P2 ISETP.EQ.AND P0, PT, R82, RZ, PT ;  /* 0x000000ff5200a20c */ /* 0x020fe20003f02270 */
[----:B------:R-:W-:Y:S01]  /*41c0*/  @!UPT UIADD3 URZ, UPT, UPT, URZ, URZ, URZ ;  /* 0x000000fffffff290 */ /* 0x000fe2000fffe0ff */
[----:B------:R-:W-:Y:S11]  /*41d0*/  @!P2 BRA `(.L_x_75) ;  /* 0x000000000014a947 */ /* 0x000ff60003800000 */
[----:B------:R-:W-:Y:S02]  /*41e0*/  LOP3.LUT P2, RZ, R151, 0xff, RZ, 0xc0, !PT ;  /* 0x000000ff97ff7812 */ /* 0x000fe4000784c0ff */
[----:B------:R-:W-:Y:S04]  /*41f0*/  PLOP3.LUT P0, PT, PT, PT, UP0, 0x80, 0x8 ;  /* 0x000000000008781c */ /* 0x000fe80003f0f008 */
[----:B------:R-:W-:Y:S07]  /*4200*/  PLOP3.LUT P0, PT, P0, PT, PT, 0x8, 0x80 ;  /* 0x000000000080781c */ /* 0x000fee000070e170 */
[----:B------:R-:W-:Y:S11]  /*4210*/  @P2 ISETP.EQ.AND P0, PT, R82, RZ, PT ;  /* 0x000000ff5200220c */ /* 0x000ff60003f02270 */
[----:B------:R-:W-:Y:S02]  /*4220*/  @!UPT UIADD3 URZ, UPT, UPT, URZ, URZ, URZ ;  /* 0x000000fffffff290 */ /* 0x000fe4000fffe0ff */
.L_x_75:
[----:B------:R-:W3:Y:S01]  /*4230*/  SYNCS.PHASECHK.TRANS64.TRYWAIT P2, [UR7+0x70], R12 ;  /* 0x0000700cff0075a7 */ /* 0x000ee20008041107 */
[----:B------:R-:W-:Y:S04]  /*4240*/  ELECT P4, URZ, PT ;  /* 0x0000000000ff782f */ /* 0x000fe80003880000 */
[----:B------:R-:W-:Y:S11]  /*4250*/  PLOP3.LUT P4, PT, P0, P4, PT, 0xf2, 0x2f ;  /* 0x00000000002f781c */ /* 0x000ff60000789e72 */
[----:B------:R-:W-:Y:S02]  /*4260*/  @!UPT UIADD3 URZ, UPT, UPT, URZ, URZ, URZ ;  /* 0x000000fffffff290 */ /* 0x000fe4000fffe0ff */
[----:B-1----:R-:W-:Y:S05]  /*4270*/  @!P4 IADD3 R21, P0, PT, R32, 0x580, RZ ;  /* 0x000005802015c810 */ /* 0x002fea0007f1e0ff */
[----:B------:R-:W-:Y:S01]  /*4280*/  @!P4 IMAD.X R20, RZ, RZ, R33, P0 ;  /* 0x000000ffff14c224 */ /* 0x000fe200000e0621 */
[----:B---3--:R-:W-:Y:S07]  /*4290*/  @!P2 BRA `(.L_x_76) ;  /* 0x000000480064a947 */ /* 0x008fee0003800000 */
.L_x_141:
[----:B------:R-:W3:Y:S01]  /*42a0*/  LDC.64 R14, c[0x0][0xb10] ;  /* 0x0002c400ff0e7b82 */ /* 0x000ee20000000a00 */
[----:B------:R-:W-:Y:S01]  /*42b0*/  @!P4 R2UR UR8, R20 ;  /* 0x000000001408c2ca */ /* 0x000fe200000e0000 */
[----:B------:R-:W-:Y:S01]  /*42c0*/  VOTEU.ALL UP1, P4 ;  /* 0x0000000000ff7886 */ /* 0x000fe20002020000 */
[----:B------:R-:W-:Y:S01]  /*42d0*/  @!P4 R2UR UR9, R21 ;  /* 0x000000001509c2ca */ /* 0x000fe200000e0000 */
[----:B------:R-:W-:Y:S01]  /*42e0*/  UMOV UR10, 0x0 ;  /* 0x00000000000a7882 */ /* 0x000fe20000000000 */
[----:B------:R-:W-:Y:S03]  /*42f0*/  UMOV UR11, 0x10000000 ;  /* 0x10000000000b7882 */ /* 0x000fe60000000000 */
[----:B------:R-:W5:Y:S01]  /*4300*/  LDC.64 R10, c[0x0][0xb18] ;  /* 0x0002c600ff0a7b82 */ /* 0x000f620000000a00 */
[----:B------:R-:W-:Y:S01]  /*4310*/  @!UP1 UIADD3 UR16, UPT, UPT, UR7, 0x200, URZ ;  /* 0x0000020007109890 */ /* 0x000fe2000fffe0ff */
[----:B------:R-:W-:Y:S01]  /*4320*/  @P3 SHF.R.U32.HI R28, RZ, 0x10, R25 ;  /* 0x00000010ff1c3819 */ /* 0x000fe20000011619 */
[----:B------:R-:W-:Y:S01]  /*4330*/  VOTEU.ALL UP1, P4 ;  /* 0x0000000000ff7886 */ /* 0x000fe20002020000 */
[----:B------:R-:W-:Y:S01]  /*4340*/  UMOV UR20, UR36 ;  /* 0x0000002400147c82 */ /* 0x000fe20008000000 */
[----:B------:R-:W-:Y:S03]  /*4350*/  VIADD R30, R30, 0x1 ;  /* 0x000000011e1e7836 */ /* 0x000fe60000000000 */
[----:B--2---:R-:W2:Y:S01]  /*4360*/  @!P1 LDC R0, c[0x0][0xb20] ;  /* 0x0002c800ff009b82 */ /* 0x004ea20000000800 */
[----:B------:R-:W-:Y:S01]  /*4370*/  IMAD.U32 R21, RZ, RZ, UR8 ;  /* 0x00000008ff157e24 */ /* 0x000fe2000f8e00ff */
[----:B------:R-:W-:Y:S06]  /*4380*/  UPRMT UR8, UR37, 0x654, UR17 ;  /* 0x0000065425087896 */ /* 0x000fec0008000011 */
[----:B-1----:R-:W1:Y:S01]  /*4390*/  @!P1 LDC R3, c[0x0][0xb0c] ;  /* 0x0002c300ff039b82 */ /* 0x002e620000000800 */
[----:B------:R-:W-:Y:S01]  /*43a0*/  IMAD.U32 R20, RZ, RZ, UR9 ;  /* 0x00000009ff147e24 */ /* 0x000fe2000f8e00ff */
[----:B------:R-:W-:Y:S04]  /*43b0*/  @!P4 R2UR UR15, R21 ;  /* 0x00000000150fc2ca */ /* 0x000fe800000e0000 */
[----:B------:R-:W-:Y:S01]  /*43c0*/  @!P4 R2UR UR14, R20 ;  /* 0x00000000140ec2ca */ /* 0x000fe200000e0000 */
[----:B------:R-:W-:Y:S11]  /*43d0*/  @!P4 IMAD.MOV.U32 R20, RZ, RZ, 0x2000 ;  /* 0x00002000ff14c424 */ /* 0x000ff600078e00ff */
[----:B------:R-:W-:Y:S01]  /*43e0*/  @!UPT UIADD3 URZ, UPT, UPT, URZ, URZ, URZ ;  /* 0x000000fffffff290 */ /* 0x000fe2000fffe0ff */
[----:B------:R1:W-:Y:S01]  /*43f0*/  @!UP1 UTMALDG.3D [UR16], [UR14], desc[UR10] ;  /* 0x00000a100e0095b4 */ /* 0x0003e20008011000 */
[----:B------:R1:W-:Y:S02]  /*4400*/  @!P4 SYNCS.ARRIVE.TRANS64.RED.A0TR RZ, [UR7+0x60], R20 ;  /* 0x00006014ffffc9a7 */ /* 0x0003e40008300407 */
[----:B-1----:R-:W-:Y:S01]  /*4410*/  @!P1 ISETP.NE.AND P2, PT, R3, 0x1, PT ;  /* 0x000000010300980c */ /* 0x002fe20003f45270 */
[C---:B---3--:R-:W-:Y:S01]  /*4420*/  @!P1 IMAD.HI.U32 R14, R13.reuse, R14, RZ ;  /* 0x0000000e0d0e9227 */ /* 0x048fe200078e00ff */
[----:B-----5:R-:W-:Y:S03]  /*4430*/  @!P1 ISETP.NE.AND P0, PT, R10, 0x1, PT ;  /* 0x000000010a00980c */ /* 0x020fe60003f05270 */
[C---:B------:R-:W-:Y:S01]  /*4440*/  @!P1 IMAD.HI.U32 R11, R8.reuse, R11, RZ ;  /* 0x0000000b080b9227 */ /* 0x040fe200078e00ff */
[----:B------:R-:W-:Y:S04]  /*4450*/  @!P1 SHF.R.U32.HI R14, RZ, R15, R14 ;  /* 0x0000000fff0e9219 */ /* 0x000fe8000001160e */
[----:B--2---:R-:W-:Y:S01]  /*4460*/  @!P1 SHF.R.U32.HI R9, RZ, R0, R11 ;  /* 0x00000000ff099219 */ /* 0x004fe2000001160b */
[----:B------:R-:W-:Y:S01]  /*4470*/  SYNCS.ARRIVE.TRANS64.RED.A1T0 RZ, [UR8], RZ ;  /* 0x000000ffffff79a7 */ /* 0x000fe20008100408 */
[----:B------:R-:W-:Y:S02]  /*4480*/  @!P1 SEL R14, R13, R14, !P2 ;  /* 0x0000000e0d0e9207 */ /* 0x000fe40005000000 */
[----:B------:R-:W-:Y:S01]  /*4490*/  @!P1 SEL R9, R8, R9, !P0 ;  /* 0x0000000908099207 */ /* 0x000fe20004000000 */
[----:B------:R-:W1:Y:S04]  /*44a0*/  SYNCS.PHASECHK.TRANS64.TRYWAIT P5, [UR7+0x78], R12 ;  /* 0x0000780cff0075a7 */ /* 0x000e6800080a1107 */
[----:B------:R-:W-:Y:S02]  /*44b0*/  @!P1 IMAD.IADD R0, R9, 0x1, -R14 ;  /* 0x0000000109009824 */ /* 0x000fe400078e0a0e */
[----:B------:R-:W-:Y:S02]  /*44c0*/  @!P1 IMAD.IADD R9, R14, 0x1, -R9 ;  /* 0x000000010e099824 */ /* 0x000fe400078e0a09 */
[----:B------:R-:W-:Y:S02]  /*44d0*/  @!P1 IMAD R13, R0, R3, R13 ;  /* 0x00000003000d9224 */ /* 0x000fe400078e020d */
[----:B------:R-:W-:Y:S01]  /*44e0*/  @!P1 IMAD R8, R9, R10, R8 ;  /* 0x0000000a09089224 */ /* 0x000fe200078e0208 */
[----:B-1----:R-:W-:Y:S06]  /*44f0*/  @!P5 BRA `(.L_x_77) ;  /* 0x0000004400e4d947 */ /* 0x002fec0003800000 */
.L_x_143:
[----:B-1----:R-:W-:Y:S01]  /*4500*/  @!P4 IADD3 R3, P0, PT, R32, 0x580, RZ ;  /* 0x000005802003c810 */ /* 0x002fe20007f1e0ff */
[----:B------:R-:W-:Y:S01]  /*4510*/  VOTEU.ALL UP1, P4 ;  /* 0x0000000000ff7886 */ /* 0x000fe20002020000 */
[----:B------:R-:W-:Y:S01]  /*4520*/  UMOV UR20, 0x0 ;  /* 0x0000000000147882 */ /* 0x000fe20000000000 */
[----:B------:R-:W-:Y:S01]  /*4530*/  UMOV UR21, 0x10000000 ;  /* 0x1000000000157882 */ /* 0x000fe20000000000 */
[----:B------:R-:W-:Y:S01]  /*4540*/  @!P4 R2UR UR9, R3 ;  /* 0x000000000309c2ca */ /* 0x000fe200000e0000 */
[----:B------:R-:W-:Y:S01]  /*4550*/  @!P4 IMAD.X R0, RZ, RZ, R33, P0 ;  /* 0x000000ffff00c224 */ /* 0x000fe200000e0621 */
[----:B------:R-:W-:Y:S01]  /*4560*/  @!UP1 UIADD3 UR10, UPT, UPT, UR18, 0x40, URZ ;  /* 0x00000040120a9890 */ /* 0x000fe2000fffe0ff */
[----:B------:R-:W-:Y:S01]  /*4570*/  ISETP.NE.AND P0, PT, R30, 0x2, PT ;  /* 0x000000021e00780c */ /* 0x000fe20003f05270 */
[----:B------:R-:W-:Y:S01]  /*4580*/  UMOV UR11, UR19 ;  /* 0x00000013000b7c82 */ /* 0x000fe20008000000 */
[----:B------:R-:W-:Y:S01]  /*4590*/  UMOV UR12, UR36 ;  /* 0x00000024000c7c82 */ /* 0x000fe20008000000 */
[----:B------:R-:W-:Y:S01]  /*45a0*/  @!P4 R2UR UR8, R0 ;  /* 0x000000000008c2ca */ /* 0x000fe200000e0000 */
[----:B------:R-:W-:Y:S01]  /*45b0*/  IMAD.IADD R20, R8, 0x1, R150 ;  /* 0x0000000108147824 */ /* 0x000fe200078e0296 */
[----:B------:R-:W-:Y:S01]  /*45c0*/  @P3 R2UR UR36, R28 ;  /* 0x000000001c2432ca */ /* 0x000fe200000e0000 */
[----:B------:R-:W-:Y:S01]  /*45d0*/  IMAD.IADD R21, R13, 0x1, R152 ;  /* 0x000000010d157824 */ /* 0x000fe200078e0298 */
[----:B------:R-:W-:Y:S02]  /*45e0*/  SEL R0, RZ, 0x1, P0 ;  /* 0x00000001ff007807 */ /* 0x000fe40000000000 */
[----:B------:R-:W-:Y:S01]  /*45f0*/  LOP3.LUT R31, R31, 0x1, RZ, 0x3c, !PT ;  /* 0x000000011f1f7812 */ /* 0x000fe200078e3cff */
[----:B------:R-:W-:Y:S01]  /*4600*/  IMAD.U32 R10, RZ, RZ, UR9 ;  /* 0x00000009ff0a7e24 */ /* 0x000fe2000f8e00ff */
[----:B------:R-:W-:Y:S01]  /*4610*/  @!UP1 UIADD3 UR9, UPT, UPT, UR7, 0x68, URZ ;  /* 0x0000006807099890 */ /* 0x000fe2000fffe0ff */
[----:B------:R-:W-:Y:S02]  /*4620*/  LOP3.LUT R29, R29, R0, RZ, 0x3c, !PT ;  /* 0x000000001d1d7212 */ /* 0x000fe400078e3cff */
[----:B------:R-:W-:Y:S02]  /*4630*/  SEL R30, R30, RZ, P0 ;  /* 0x000000ff1e1e7207 */ /* 0x000fe40000000000 */
[----:B------:R-:W-:Y:S01]  /*4640*/  IMAD.U32 R11, RZ, RZ, UR8 ;  /* 0x00000008ff0b7e24 */ /* 0x000fe2000f8e00ff */
[----:B------:R-:W-:Y:S01]  /*4650*/  @!P4 R2UR UR14, R10 ;  /* 0x000000000a0ec2ca */ /* 0x000fe200000e0000 */
[----:B------:R-:W-:Y:S01]  /*4660*/  @!UP1 UIADD3 UR8, UPT, UPT, UR7, 0x2200, URZ ;  /* 0x0000220007089890 */ /* 0x000fe2000fffe0ff */
[----:B------:R-:W-:Y:S02]  /*4670*/  VOTEU.ALL UP1, P4 ;  /* 0x0000000000ff7886 */ /* 0x000fe40002020000 */
[----:B------:R-:W-:Y:S11]  /*4680*/  @!P4 R2UR UR15, R11 ;  /* 0x000000000b0fc2ca */ /* 0x000ff600000e0000 */
[----:B------:R-:W-:Y:S02]  /*4690*/  @!UPT UIADD3 URZ, UPT, UPT, URZ, URZ, URZ ;  /* 0x000000fffffff290 */ /* 0x000fe4000fffe0ff */
[----:B------:R2:W-:Y:S01]  /*46a0*/  @!UP1 UTMALDG.3D [UR8], [UR14], desc[UR20] ;  /* 0x000014080e0095b4 */ /* 0x0005e20008011000 */
[----:B------:R2:W-:Y:S01]  /*46b0*/  @!P4 SYNCS.ARRIVE.TRANS64.RED.A0TR RZ, [UR7+0x68], R23 ;  /* 0x00006817ffffc9a7 */ /* 0x0005e20008300407 */
[----:B------:R-:W-:Y:S01]  /*46c0*/  UPLOP3.LUT UP1, UPT, UPT, UPT, UPT, 0x80, 0x8 ;  /* 0x000000000008789c */ /* 0x000fe20003f2f070 */
[----:B------:R-:W-:Y:S01]  /*46d0*/  SYNCS.ARRIVE.TRANS64.RED.A1T0 RZ, [UR13], RZ ;  /* 0x000000ffffff79a7 */ /* 0x000fe2000810040d */
[----:B------:R-:W-:Y:S09]  /*46e0*/  @P3 BRA `(.L_x_78) ;  /* 0xfffffff400503947 */ /* 0x000ff2000383ffff */
[----:B------:R-:W-:-:S04]  /*46f0*/  SHF.L.U32 R3, R31, 0x1f, RZ ;  /* 0x0000001f1f037819 */ /* 0x000fc800000006ff */
[----:B------:R-:W1:Y:S02]  /*4700*/  SYNCS.PHASECHK.TRANS64.TRYWAIT P0, [UR7+0x70], R3 ;  /* 0x00007003ff0075a7 */ /* 0x000e640008001107 */
[----:B-1----:R-:W-:Y:S05]  /*4710*/  @!P0 BRA `(.L_x_79) ;  /* 0x0000004400748947 */ /* 0x002fea0003800000 */
.L_x_145:
[----:B-1----:R-:W-:-:S07]  /*4720*/  MOV R0, UR7 ;  /* 0x0000000700007c02 */ /* 0x002fce0008000f00 */
.L_x_80:
[----:B-1----:R-:W-:-:S04]  /*4730*/  SHF.L.U32 R3, R31, 0x1f, RZ ;  /* 0x0000001f1f037819 */ /* 0x002fc800000006ff */
[----:B------:R1:W3:Y:S03]  /*4740*/  SYNCS.PHASECHK.TRANS64.TRYWAIT P0, [R0+URZ+0x78], R3 ;  /* 0x00007803000075a7 */ /* 0x0002e600080011ff */
[----:B---3--:R-:W-:Y:S05]  /*4750*/  @!P0 NANOSLEEP.SYNCS 0x989680 ;  /* 0x009896800000895d */ /* 0x008fea0003900000 */
[----:B------:R-:W3:Y:S02]  /*4760*/  @!P0 SYNCS.PHASECHK.TRANS64 P0, [R0+URZ+0x78], R3 ;  /* 0x00007803000085a7 */ /* 0x000ee400080010ff */
[----:B--23--:R-:W-:Y:S05]  /*4770*/  @P0 EXIT ;  /* 0x000000000000094d */ /* 0x00cfea0003800000 */
[----:B------:R-:W-:Y:S05]  /*4780*/  BRA `(.L_x_80) ;  /* 0xfffffffc00e87947 */ /* 0x000fea000383ffff */
.L_x_69:
[----:B------:R-:W-:-:S06]  /*4790*/  UISETP.GE.AND UP1, UPT, UR8, 0x4, UPT ;  /* 0x000000040800788c */ /* 0x000fcc000bf26270 */
[----:B------:R-:W-:-:S13]  /*47a0*/  PLOP3.LUT P0, PT, PT, PT, UP1, 0x80, 0x8 ;  /* 0x000000000008781c */ /* 0x000fda0003f0f018 */
[----:B------:R-:W-:Y:S05]  /*47b0*/  @!P0 EXIT ;  /* 0x000000000000894d */ /* 0x000fea0003800000 */
[----:B------:R-:W-:Y:S01]  /*47c0*/  BAR.SYNC.DEFER_BLOCKING 0x6, 0xa0 ;  /* 0x0182800000007b1d */ /* 0x000fe20000010000 */
[C---:B------:R-:W-:Y:S01]  /*47d0*/  IMAD.U32 R79, R167.reuse, 0x10000, RZ ;  /* 0x00010000a74f7824 */ /* 0x040fe200078e00ff */
[C---:B------:R-:W-:Y:S01]  /*47e0*/  R2P PR, R167.reuse, 0x6 ;  /* 0x00000006a7007804 */ /* 0x040fe20000000000 */
[----:B------:R-:W-:Y:S01]  /*47f0*/  IMAD.SHL.U32 R2, R167, 0x40, RZ ;  /* 0x00000040a7027824 */ /* 0x000fe200078e00ff */
[----:B------:R-:W-:Y:S01]  /*4800*/  CS2R R160, SRZ ;  /* 0x0000000000a07805 */ /* 0x000fe2000001ff00 */
[----:B------:R-:W-:Y:S01]  /*4810*/  IMAD.MOV.U32 R164, RZ, RZ, 0x20 ;  /* 0x00000020ffa47424 */ /* 0x000fe200078e00ff */
[----:B------:R-:W-:Y:S02]  /*4820*/  UMOV UR49, 0x400 ;  /* 0x0000040000317882 */ /* 0x000fe40000000000 */
[----:B------:R-:W1:Y:S01]  /*4830*/  LDC R157, c[0x0][0x370] ;  /* 0x0000dc00ff9d7b82 */ /* 0x000e620000000800 */
[----:B------:R-:W-:Y:S01]  /*4840*/  ULEA UR49, UR37, UR49, 0x18 ;  /* 0x0000003125317291 */ /* 0x000fe2000f8ec0ff */
[----:B------:R-:W-:Y:S01]  /*4850*/  LOP3.LUT R79, R79, 0x600000, RZ, 0xc0, !PT ;  /* 0x006000004f4f7812 */ /* 0x000fe200078ec0ff */
[----:B------:R-:W-:Y:S01]  /*4860*/  IMAD.SHL.U32 R153, R167, 0x8, RZ ;  /* 0x00000008a7997824 */ /* 0x000fe200078e00ff */
[----:B------:R-:W-:Y:S01]  /*4870*/  LOP3.LUT R4, R2, 0x180, RZ, 0xc0, !PT ;  /* 0x0000018002047812 */ /* 0x000fe200078ec0ff */
[----:B------:R-:W-:Y:S01]  /*4880*/  IMAD.MOV.U32 R165, RZ, RZ, 0x10 ;  /* 0x00000010ffa57424 */ /* 0x000fe200078e00ff */
[----:B------:R-:W-:Y:S01]  /*4890*/  SEL R164, R164, 0xffffffe0, !P2 ;  /* 0xffffffe0a4a47807 */ /* 0x000fe20005000000 */
[----:B------:R-:W-:Y:S01]  /*48a0*/  UIADD3 UR4, UPT, UPT, UR49, 0x4200, URZ ;  /* 0x0000420031047890 */ /* 0x000fe2000fffe0ff */
[----:B------:R-:W2:Y:S01]  /*48b0*/  LDC R74, c[0x0][0xb0c] ;  /* 0x0002c300ff4a7b82 */ /* 0x000ea20000000800 */
[----:B------:R-:W-:Y:S01]  /*48c0*/  LOP3.LUT R153, R4, 0x30, R153, 0xf8, !PT ;  /* 0x0000003004997812 */ /* 0x000fe200078ef899 */
[----:B------:R-:W-:Y:S01]  /*48d0*/  IMAD.MOV.U32 R76, RZ, RZ, RZ ;  /* 0x000000ffff4c7224 */ /* 0x000fe200078e00ff */
[----:B------:R-:W-:Y:S01]  /*48e0*/  SEL R165, R165, 0xfffffff0, !P1 ;  /* 0xfffffff0a5a57807 */ /* 0x000fe20004800000 */
[----:B------:R-:W-:Y:S01]  /*48f0*/  IMAD.MOV.U32 R162, RZ, RZ, RZ ;  /* 0x000000ffffa27224 */ /* 0x000fe200078e00ff */
[----:B------:R-:W-:Y:S01]  /*4900*/  LOP3.LUT R153, R153, 0x1e40, R2, 0xf8, !PT ;  /* 0x00001e4099997812 */ /* 0x000fe200078ef802 */
[----:B------:R-:W-:Y:S01]  /*4910*/  IMAD.MOV.U32 R169, RZ, RZ, RZ ;  /* 0x000000ffffa97224 */ /* 0x000fe200078e00ff */
[----:B------:R-:W-:Y:S01]  /*4920*/  LOP3.LUT R167, R167, 0x60, RZ, 0xc0, !PT ;  /* 0x00000060a7a77812 */ /* 0x000fe200078ec0ff */
[----:B------:R-:W4:Y:S01]  /*4930*/  LDC R155, c[0x0][0xb20] ;  /* 0x0002c800ff9b7b82 */ /* 0x000f220000000800 */
[----:B------:R-:W3:Y:S01]  /*4940*/  LDS R0, [UR49+0x140] ;  /* 0x00014031ff007984 */ /* 0x000ee20008000800 */
[----:B------:R-:W-:Y:S01]  /*4950*/  IMAD.MOV.U32 R159, RZ, RZ, RZ ;  /* 0x000000ffff9f7224 */ /* 0x000fe200078e00ff */
[----:B------:R-:W1:Y:S01]  /*4960*/  LDCU.64 UR52, c[0x0][0x348] ;  /* 0x00006900ff3477ac */ /* 0x000e620008000a00 */
[----:B------:R-:W-:Y:S01]  /*4970*/  IMAD.U32 R166, RZ, RZ, UR4 ;  /* 0x00000004ffa67e24 */ /* 0x000fe2000f8e00ff */
[----:B------:R-:W1:Y:S03]  /*4980*/  LDCU.64 UR38, c[0x0][0x888] ;  /* 0x00011100ff2677ac */ /* 0x000e660008000a00 */
[----:B------:R-:W1:Y:S01]  /*4990*/  LDC R73, c[0x0][0xb30] ;  /* 0x0002cc00ff497b82 */ /* 0x000e620000000800 */
[----:B------:R-:W1:Y:S01]  /*49a0*/  LDCU.64 UR44, c[0x0][0x890] ;  /* 0x00011200ff2c77ac */ /* 0x000e620008000a00 */
[----:B------:R-:W-:-:S06]  /*49b0*/  UIADD3 UR48, UPT, UPT, UR49, 0x200, URZ ;  /* 0x0000020031307890 */ /* 0x000fcc000fffe0ff */
[----:B------:R-:W1:Y:S08]  /*49c0*/  LDC.64 R148, c[0x0][0xb10] ;  /* 0x0002c400ff947b82 */ /* 0x000e700000000a00 */
[----:B------:R-:W1:Y:S08]  /*49d0*/  LDC.64 R70, c[0x0][0xb18] ;  /* 0x0002c600ff467b82 */ /* 0x000e700000000a00 */
[----:B------:R-:W1:Y:S08]  /*49e0*/  LDC.64 R68, c[0x0][0xb28] ;  /* 0x0002ca00ff447b82 */ /* 0x000e700000000a00 */
[----:B------:R-:W1:Y:S01]  /*49f0*/  LDC.64 R146, c[0x0][0x8b0] ;  /* 0x00022c00ff927b82 */ /* 0x000e620000000a00 */
[----:B---3--:R-:W-:Y:S01]  /*4a00*/  IMAD.IADD R79, R0, 0x1, R79 ;  /* 0x00000001004f7824 */ /* 0x008fe200078e024f */
[----:B------:R-:W-:-:S04]  /*4a10*/  SHF.R.S32.HI R0, RZ, 0x4, R164 ;  /* 0x00000004ff007819 */ /* 0x000fc800000114a4 */
[----:B------:R-:W-:Y:S02]  /*4a20*/  LEA.HI.SX32 R163, R165, R0, 0x1c ;  /* 0x00000000a5a37211 */ /* 0x000fe400078fe2ff */
[----:B------:R-:W3:Y:S08]  /*4a30*/  LDC.64 R144, c[0x0][0x8a8] ;  /* 0x00022a00ff907b82 */ /* 0x000ef00000000a00 */
[----:B--2-4-:R-:W1:Y:S02]  /*4a40*/  LDC R156, c[0x0][0x374] ;  /* 0x0000dd00ff9c7b82 */ /* 0x014e640000000800 */
.L_x_106:
[----:B------:R-:W-:Y:S02]  /*4a50*/  LEA R0, R169, UR49, 0x3 ;  /* 0x00000031a9007c11 */ /* 0x000fe4000f8e18ff */
[----:B------:R-:W-:Y:S02]  /*4a60*/  SHF.L.U32 R3, R161, 0x1f, RZ ;  /* 0x0000001fa1037819 */ /* 0x000fe400000006ff */
[----:B-1----:R-:W-:Y:S02]  /*4a70*/  LEA R16, R169, UR49, 0x4 ;  /* 0x00000031a9107c11 */ /* 0x002fe4000f8e20ff */
[----:B------:R-:W2:Y:S02]  /*4a80*/  SYNCS.PHASECHK.TRANS64.TRYWAIT P0, [R0+URZ+0x90], R3 ;  /* 0x00009003000075a7 */ /* 0x000ea400080011ff */
[----:B--2---:R-:W-:Y:S05]  /*4a90*/  @!P0 BRA `(.L_x_81) ;  /* 0x0000004000ac8947 */ /* 0x004fea0003800000 */
.L_x_146:
[----:B------:R-:W4:Y:S01]  /*4aa0*/  LDC.64 R12, c[0x0][0xb10] ;  /* 0x0002c400ff0c7b82 */ /* 0x000f220000000a00 */
[----:B------:R-:W3:Y:S01]  /*4ab0*/  LDS.128 R16, [R16+0x120] ;  /* 0x0001200010107984 */ /* 0x000ee20000000c00 */
[----:B-1----:R-:W-:Y:S01]  /*4ac0*/  ISETP.NE.AND P1, PT, R73, 0x1, PT ;  /* 0x000000014900780c */ /* 0x002fe20003f25270 */
[----:B--2---:R-:W-:Y:S01]  /*4ad0*/  VIADD R0, R0, 0xa0 ;  /* 0x000000a000007836 */ /* 0x004fe20000000000 */
[----:B------:R-:W-:Y:S04]  /*4ae0*/  ISETP.GE.AND P0, PT, R72, 0x1, PT ;  /* 0x000000014800780c */ /* 0x000fe80003f06270 */
[----:B------:R-:W1:Y:S01]  /*4af0*/  LDC.64 R10, c[0x0][0xb18] ;  /* 0x0002c600ff0a7b82 */ /* 0x000e620000000a00 */
[----:B------:R-:W-:Y:S01]  /*4b00*/  PRMT R0, RZ, 0x654, R0 ;  /* 0x00000654ff007816 */ /* 0x000fe20000000000 */
[----:B------:R-:W-:Y:S01]  /*4b10*/  @!PT LDS RZ, [RZ] ;  /* 0x00000000fffff984 */ /* 0x000fe20000000800 */
[----:B------:R-:W-:Y:S01]  /*4b20*/  @!PT LDS RZ, [RZ] ;  /* 0x00000000fffff984 */ /* 0x000fe20000000800 */
[----:B------:R-:W-:Y:S01]  /*4b30*/  @!PT LDS RZ, [RZ] ;  /* 0x00000000fffff984 */ /* 0x000fe20000000800 */
[----:B------:R-:W-:Y:S01]  /*4b40*/  @!PT LDS RZ, [RZ] ;  /* 0x00000000fffff984 */ /* 0x000fe20000000800 */
[----:B------:R2:W-:Y:S06]  /*4b50*/  MEMBAR.ALL.CTA ;  /* 0x0000000000007992 */ /* 0x0005ec0000008000 */
[----:B--2---:R-:W2:Y:S01]  /*4b60*/  FENCE.VIEW.ASYNC.S ;  /* 0x00000000000073c6 */ /* 0x004ea20000000000 */
[----:B------:R-:W1:Y:S08]  /*4b70*/  @!P1 LDC R14, c[0x0][0xb20] ;  /* 0x0002c800ff0e9b82 */ /* 0x000e700000000800 */
[----:B------:R-:W1:Y:S01]  /*4b80*/  @!P1 LDC R9, c[0x0][0xb0c] ;  /* 0x0002c300ff099b82 */ /* 0x000e620000000800 */
[----:B--2---:R2:W-:Y:S01]  /*4b90*/  SYNCS.ARRIVE.TRANS64.RED.A1T0 RZ, [R0+URZ], RZ ;  /* 0x000000ff00ff79a7 */ /* 0x0045e200081004ff */
[----:B---3--:R-:W-:Y:S04]  /*4ba0*/  LOP3.LUT P4, RZ, R18, 0x1, RZ, 0xc0, !PT ;  /* 0x0000000112ff7812 */ /* 0x008fe8000788c0ff */
[----:B------:R-:W-:Y:S09]  /*4bb0*/  P2R R168, PR, RZ, 0x10 ;  /* 0x00000010ffa87803 */ /* 0x000ff20000000000 */
[----:B------:R-:W-:Y:S02]  /*4bc0*/  @P4 MOV R77, R16 ;  /* 0x00000010004d4202 */ /* 0x000fe40000000f00 */
[----:B------:R-:W-:Y:S01]  /*4bd0*/  @P4 LOP3.LUT R75, R17, 0xffff, RZ, 0xc0, !PT ;  /* 0x0000ffff114b4812 */ /* 0x000fe200078ec0ff */
[----:B--2-4-:R-:W-:Y:S06]  /*4be0*/  @!P0 BRA `(.L_x_82) ;  /* 0x0000000000a48947 */ /* 0x014fec0003800000 */
[----:B------:R-:W-:Y:S01]  /*4bf0*/  IMAD.HI.U32 R24, R156, R71, RZ ;  /* 0x000000479c187227 */ /* 0x000fe200078e00ff */
[----:B------:R-:W-:Y:S02]  /*4c00*/  ISETP.NE.AND P0, PT, R70, 0x1, PT ;  /* 0x000000014600780c */ /* 0x000fe40003f05270 */
[----:B------:R-:W-:Y:S01]  /*4c10*/  ISETP.NE.AND P2, PT, R72, 0x1, PT ;  /* 0x000000014800780c */ /* 0x000fe20003f45270 */
[-C--:B------:R-:W-:Y:S01]  /*4c20*/  IMAD.HI.U32 R22, R157, R148.reuse, RZ ;  /* 0x000000949d167227 */ /* 0x080fe200078e00ff */
[----:B------:R-:W-:Y:S02]  /*4c30*/  SHF.R.U32.HI R23, RZ, R155, R24 ;  /* 0x0000009bff177219 */ /* 0x000fe40000011618 */
[----:B------:R-:W-:Y:S01]  /*4c40*/  ISETP.NE.AND P3, PT, R74, 0x1, PT ;  /* 0x000000014a00780c */ /* 0x000fe20003f65270 */
[----:B------:R-:W-:Y:S01]  /*4c50*/  IMAD.HI.U32 R28, R75, R71, RZ ;  /* 0x000000474b1c7227 */ /* 0x000fe200078e00ff */
[----:B------:R-:W-:Y:S02]  /*4c60*/  SHF.R.U32.HI R22, RZ, R149, R22 ;  /* 0x00000095ff167219 */ /* 0x000fe40000011616 */
[----:B------:R-:W-:Y:S01]  /*4c70*/  SEL R3, R156, R23, !P0 ;  /* 0x000000179c037207 */ /* 0x000fe20004000000 */
[----:B------:R-:W-:Y:S01]  /*4c80*/  IMAD.HI.U32 R26, R77, R148, RZ ;  /* 0x000000944d1a7227 */ /* 0x000fe200078e00ff */
[----:B------:R-:W-:Y:S03]  /*4c90*/  SEL R7, R157, R22, !P3 ;  /* 0x000000169d077207 */ /* 0x000fe60005800000 */
[-C--:B------:R-:W-:Y:S01]  /*4ca0*/  IMAD.HI.U32 R22, R3, R68.reuse, RZ ;  /* 0x0000004403167227 */ /* 0x080fe200078e00ff */
[----:B------:R-:W-:Y:S03]  /*4cb0*/  SHF.R.U32.HI R26, RZ, R149, R26 ;  /* 0x00000095ff1a7219 */ /* 0x000fe6000001161a */
[----:B------:R-:W-:Y:S01]  /*4cc0*/  IMAD.HI.U32 R24, R7, R68, RZ ;  /* 0x0000004407187227 */ /* 0x000fe200078e00ff */
[----:B------:R-:W-:Y:S02]  /*4cd0*/  @P2 SHF.R.U32.HI R3, RZ, R69, R22 ;  /* 0x00000045ff032219 */ /* 0x000fe40000011616 */
[----:B------:R-:W-:Y:S02]  /*4ce0*/  SHF.R.U32.HI R22, RZ, R155, R28 ;  /* 0x0000009bff167219 */ /* 0x000fe4000001161c */
[----:B------:R-:W-:Y:S01]  /*4cf0*/  @P2 SHF.R.U32.HI R7, RZ, R69, R24 ;  /* 0x00000045ff072219 */ /* 0x000fe20000011618 */
[C---:B------:R-:W-:Y:S01]  /*4d00*/  IMAD R2, R72.reuse, R3, RZ ;  /* 0x0000000348027224 */ /* 0x040fe200078e02ff */
[----:B------:R-:W-:Y:S02]  /*4d10*/  SEL R5, R75, R22, !P0 ;  /* 0x000000164b057207 */ /* 0x000fe40004000000 */
[----:B------:R-:W-:Y:S01]  /*4d20*/  SEL R3, R77, R26, !P3 ;  /* 0x0000001a4d037207 */ /* 0x000fe20005800000 */
[----:B------:R-:W-:Y:S01]  /*4d30*/  IMAD R4, R72, R7, RZ ;  /* 0x0000000748047224 */ /* 0x000fe200078e02ff */
[C---:B------:R-:W-:Y:S01]  /*4d40*/  ISETP.GE.AND P0, PT, R5.reuse, R2, PT ;  /* 0x000000020500720c */ /* 0x040fe20003f06270 */
[----:B------:R-:W-:Y:S03]  /*4d50*/  IMAD.HI.U32 R6, R5, R68, RZ ;  /* 0x0000004405067227 */ /* 0x000fe600078e00ff */
[----:B------:R-:W-:Y:S01]  /*4d60*/  ISETP.GE.OR P0, PT, R3, R4, P0 ;  /* 0x000000040300720c */ /* 0x000fe20000706670 */
[----:B------:R-:W-:Y:S01]  /*4d70*/  IMAD.MOV R4, RZ, RZ, -R3 ;  /* 0x000000ffff047224 */ /* 0x000fe200078e0a03 */
[-C--:B------:R-:W-:Y:S03]  /*4d80*/  SHF.R.U32.HI R6, RZ, R69.reuse, R6 ;  /* 0x00000045ff067219 */ /* 0x080fe60000011606 */
[----:B------:R-:W-:Y:S01]  /*4d90*/  IMAD R77, R74, R4, R77 ;  /* 0x000000044a4d7224 */ /* 0x000fe200078e024d */
[----:B------:R-:W-:Y:S05]  /*4da0*/  SEL R15, R5, R6, !P2 ;  /* 0x00000006050f7207 */ /* 0x000fea0005000000 */
[----:B------:R-:W-:Y:S02]  /*4db0*/  IMAD.MOV R6, RZ, RZ, -R15 ;  /* 0x000000ffff067224 */ /* 0x000fe400078e0a0f */
[C---:B------:R-:W-:Y:S04]  /*4dc0*/  @!P0 IMAD.HI.U32 R2, R3.reuse, R68, RZ ;  /* 0x0000004403028227 */ /* 0x040fe800078e00ff */
[----:B------:R-:W-:Y:S01]  /*4dd0*/  IMAD R6, R72, R6, R5 ;  /* 0x0000000648067224 */ /* 0x000fe200078e0205 */
[----:B------:R-:W-:Y:S04]  /*4de0*/  @!P0 SHF.R.U32.HI R2, RZ, R69, R2 ;  /* 0x00000045ff028219 */ /* 0x000fe80000011602 */
[----:B------:R-:W-:Y:S02]  /*4df0*/  @!P0 SEL R0, R3, R2, !P2 ;  /* 0x0000000203008207 */ /* 0x000fe40005000000 */
[----:B------:R-:W-:Y:S02]  /*4e00*/  IADD3 R2, PT, PT, -R5, RZ, RZ ;  /* 0x000000ff05027210 */ /* 0x000fe40007ffe1ff */
[----:B------:R-:W-:Y:S01]  /*4e10*/  @!P0 IADD3 R8, PT, PT, R15, -R0, RZ ;  /* 0x800000000f088210 */ /* 0x000fe20007ffe0ff */
[----:B------:R-:W-:Y:S02]  /*4e20*/  @!P0 IMAD R0, R7, R6, R0 ;  /* 0x0000000607008224 */ /* 0x000fe400078e0200 */
[----:B------:R-:W-:Y:S02]  /*4e30*/  IMAD R75, R70, R2, R75 ;  /* 0x00000002464b7224 */ /* 0x000fe400078e024b */
[----:B------:R-:W-:Y:S02]  /*4e40*/  @!P0 IMAD R5, R8, R72, R3 ;  /* 0x0000004808058224 */ /* 0x000fe400078e0203 */
[----:B------:R-:W-:Y:S04]  /*4e50*/  @!P0 IMAD.MOV.U32 R3, RZ, RZ, R0 ;  /* 0x000000ffff038224 */ /* 0x000fe800078e0000 */
[----:B------:R-:W-:Y:S02]  /*4e60*/  IMAD R77, R3, R74, R77 ;  /* 0x0000004a034d7224 */ /* 0x000fe400078e024d */
[----:B------:R-:W-:Y:S07]  /*4e70*/  IMAD R75, R5, R70, R75 ;  /* 0x00000046054b7224 */ /* 0x000fee00078e024b */
.L_x_82:
[----:B-1----:R-:W-:Y:S01]  /*4e80*/  @!P1 ISETP.NE.AND P0, PT, R10, 0x1, PT ;  /* 0x000000010a00980c */ /* 0x002fe20003f05270 */
[----:B------:R-:W-:Y:S01]  /*4e90*/  @!P1 IMAD.HI.U32 R0, R77, R12, RZ ;  /* 0x0000000c4d009227 */ /* 0x000fe200078e00ff */
[----:B------:R-:W-:Y:S01]  /*4ea0*/  @!P1 ISETP.NE.AND P2, PT, R9, 0x1, PT ;  /* 0x000000010900980c */ /* 0x000fe20003f45270 */
[----:B------:R-:W-:Y:S01]  /*4eb0*/  ULOP3.LUT UP0, URZ, UR48, 0x1b0, URZ, 0xc0, !UPT ;  /* 0x000001b030ff7892 */ /* 0x000fe2000f80c0ff */
[----:B------:R-:W-:Y:S01]  /*4ec0*/  R2UR UR42, R21 ;  /* 0x00000000152a72ca */ /* 0x000fe200000e0000 */
[----:B------:R-:W-:Y:S01]  /*4ed0*/  @!P1 IMAD.HI.U32 R3, R75, R11, RZ ;  /* 0x0000000b4b039227 */ /* 0x000fe200078e00ff */
[----:B------:R-:W-:Y:S02]  /*4ee0*/  @!P1 SHF.R.U32.HI R0, RZ, R13, R0 ;  /* 0x0000000dff009219 */ /* 0x000fe40000011600 */
[----:B------:R-:W-:Y:S01]  /*4ef0*/  R2UR UR41, R20 ;  /* 0x00000000142972ca */ /* 0x000fe200000e0000 */
[----:B------:R-:W-:Y:S01]  /*4f00*/  VIADD R169, R169, 0x1 ;  /* 0x00000001a9a97836 */ /* 0x000fe20000000000 */
[----:B------:R-:W-:Y:S02]  /*4f10*/  @!P1 SHF.R.U32.HI R2, RZ, R14, R3 ;  /* 0x0000000eff029219 */ /* 0x000fe40000011603 */
[----:B------:R-:W-:Y:S02]  /*4f20*/  @!P1 SEL R3, R77, R0, !P2 ;  /* 0x000000004d039207 */ /* 0x000fe40005000000 */
[----:B------:R-:W-:Y:S02]  /*4f30*/  @!P1 SEL R2, R75, R2, !P0 ;  /* 0x000000024b029207 */ /* 0x000fe40004000000 */
[----:B------:R-:W-:Y:S01]  /*4f40*/  @P4 SHF.R.U32.HI R158, RZ, 0x10, R17 ;  /* 0x00000010ff9e4819 */ /* 0x000fe20000011611 */
[----:B------:R-:W-:Y:S02]  /*4f50*/  USHF.L.U32 UR42, UR42, 0x7, URZ ;  /* 0x000000072a2a7899 */ /* 0x000fe400080006ff */
[----:B------:R-:W-:Y:S02]  /*4f60*/  @!P1 IMAD.IADD R0, R2, 0x1, -R3 ;  /* 0x0000000102009824 */ /* 0x000fe400078e0a03 */
[----:B------:R-:W-:Y:S01]  /*4f70*/  @!P1 IMAD.IADD R2, R3, 0x1, -R2 ;  /* 0x0000000103029824 */ /* 0x000fe200078e0a02 */
[----:B------:R-:W-:Y:S01]  /*4f80*/  USHF.L.U32 UR41, UR41, 0x7, URZ ;  /* 0x0000000729297899 */ /* 0x000fe200080006ff */
[----:B------:R-:W-:Y:S02]  /*4f90*/  @!P1 IMAD R77, R0, R9, R77 ;  /* 0x00000009004d9224 */ /* 0x000fe400078e024d */
[----:B------:R-:W-:Y:S01]  /*4fa0*/  @!P1 IMAD R75, R2, R10, R75 ;  /* 0x0000000a024b9224 */ /* 0x000fe200078e024b */
[----:B------:R-:W-:Y:S08]  /*4fb0*/  BRA.U !UP0, `(.L_x_83) ;  /* 0x0000000108407547 */ /* 0x000ff0000b800000 */
[----:B------:R-:W1:Y:S01]  /*4fc0*/  LDCU.64 UR8, c[0x4][0x80] ;  /* 0x01001000ff0877ac */ /* 0x000e620008000a00 */
[----:B------:R-:W-:Y:S01]  /*4fd0*/  MOV R3, 0x0 ;  /* 0x0000000000037802 */ /* 0x000fe20000000f00 */
[----:B------:R-:W-:Y:S02]  /*4fe0*/  HFMA2 R12, -RZ, RZ, 0, 5.9604644775390625e-08 ;  /* 0x00000001ff0c7431 */ /* 0x000fe400000001ff */
[----:B------:R-:W-:Y:S02]  /*4ff0*/  IMAD.MOV.U32 R8, RZ, RZ, 0x70 ;  /* 0x00000070ff087424 */ /* 0x000fe400078e00ff */
[----:B------:R-:W-:Y:S01]  /*5000*/  IMAD.MOV.U32 R13, RZ, RZ, RZ ;  /* 0x000000ffff0d7224 */ /* 0x000fe200078e00ff */
[----:B------:R-:W2:Y:S01]  /*5010*/  LDCU.64 UR6, c[0x4][0x88] ;  /* 0x01001100ff0677ac */ /* 0x000ea20008000a00 */
[----:B------:R-:W3:Y:S01]  /*5020*/  LDC.64 R2, c[0x4][R3] ;  /* 0x0100000003027b82 */ /* 0x000ee20000000a00 */
[----:B------:R-:W4:Y:S01]  /*5030*/  LDCU.64 UR4, c[0x4][0x8] ;  /* 0x01000100ff0477ac */ /* 0x000f220008000a00 */
[----:B-1----:R-:W-:Y:S01]  /*5040*/  MOV R5, UR9 ;  /* 0x0000000900057c02 */ /* 0x002fe20008000f00 */
[----:B------:R-:W-:Y:S01]  /*5050*/  IMAD.U32 R4, RZ, RZ, UR8 ;  /* 0x00000008ff047e24 */ /* 0x000fe2000f8e00ff */
[----:B--2---:R-:W-:Y:S01]  /*5060*/  MOV R7, UR7 ;  /* 0x0000000700077c02 */ /* 0x004fe20008000f00 */
[----:B------:R-:W-:Y:S01]  /*5070*/  IMAD.U32 R6, RZ, RZ, UR6 ;  /* 0x00000006ff067e24 */ /* 0x000fe2000f8e00ff */
[----:B----4-:R-:W-:Y:S01]  /*5080*/  MOV R11, UR5 ;  /* 0x00000005000b7c02 */ /* 0x010fe20008000f00 */
[----:B------:R-:W-:Y:S02]  /*5090*/  IMAD.U32 R10, RZ, RZ, UR4 ;  /* 0x00000004ff0a7e24 */ /* 0x000fe4000f8e00ff */
[----:B------:R-:W-:Y:S07]  /*50a0*/  LEPC R20, `(.L_x_83) ;  /* 0x000000001014794e */ /* 0x000fee0000000000 */
[----:B---3-5:R-:W-:Y:S05]  /*50b0*/  CALL.ABS.NOINC R2 ;  /* 0x0000000002007343 */ /* 0x028fea0003c00000 */
.L_x_83:
[----:B------:R-:W-:Y:S01]  /*50c0*/  LOP3.LUT P0, RZ, R166, 0x1b0, RZ, 0xc0, !PT ;  /* 0x000001b0a6ff7812 */ /* 0x000fe2000780c0ff */
[----:B------:R-:W-:Y:S11]  /*50d0*/  BSSY.RECONVERGENT B6, `(.L_x_84) ;  /* 0x0000013000067945 */ /* 0x000ff60003800200 */
[----:B------:R-:W-:Y:S01]  /*50e0*/  @!UPT UIADD3 URZ, UPT, UPT, URZ, URZ, URZ ;  /* 0x000000fffffff290 */ /* 0x000fe2000fffe0ff */
[----:B------:R-:W-:Y:S05]  /*50f0*/  @!P0 BRA `(.L_x_85) ;  /* 0x0000000000408947 */ /* 0x000fea0003800000 */
        /* <DEDUP_REMOVED lines=16> */
.L_x_85:
[----:B------:R-:W-:Y:S05]  /*5200*/  BSYNC.RECONVERGENT B6 ;  /* 0x0000000000067941 */ /* 0x000fea0003800200 */
.L_x_84:
[----:B------:R-:W-:Y:S01]  /*5210*/  ISETP.NE.U32.AND P4, PT, R146, RZ, PT ;  /* 0x000000ff9200720c */ /* 0x000fe20003f85070 */
[----:B------:R-:W-:Y:S01]  /*5220*/  UISETP.NE.AND UP2, UPT, UR50, URZ, UPT ;  /* 0x000000ff3200728c */ /* 0x000fe2000bf45270 */
[----:B------:R-:W-:Y:S01]  /*5230*/  ISETP.NE.U32.AND P2, PT, RZ, UR38, PT ;  /* 0x00000026ff007c0c */ /* 0x000fe2000bf45070 */
[----:B------:R-:W-:Y:S01]  /*5240*/  UISETP.NE.U32.AND UP1, UPT, UR44, URZ, UPT ;  /* 0x000000ff2c00728c */ /* 0x000fe2000bf25070 */
[----:B------:R-:W-:Y:S01]  /*5250*/  ISETP.NE.AND.EX P4, PT, R147, RZ, PT, P4 ;  /* 0x000000ff9300720c */ /* 0x000fe20003f85340 */
[----:B------:R-:W-:Y:S01]  /*5260*/  UPLOP3.LUT UP0, UPT, UPT, UPT, UPT, 0x40, 0x4 ;  /* 0x000000000004789c */ /* 0x000fe20003f0e870 */
[----:B------:R-:W-:Y:S01]  /*5270*/  ISETP.NE.AND.EX P2, PT, RZ, UR39, PT, P2 ;  /* 0x00000027ff007c0c */ /* 0x000fe2000bf45320 */
[----:B------:R-:W-:Y:S01]  /*5280*/  UISETP.NE.AND.EX UP1, UPT, UR45, URZ, UPT, UP1 ;  /* 0x000000ff2d00728c */ /* 0x000fe2000bf25310 */
[----:B------:R-:W-:Y:S04]  /*5290*/  PLOP3.LUT P1, PT, PT, PT, UP2, 0x80, 0x8 ;  /* 0x000000000008781c */ /* 0x000fe80003f2f028 */
[----:B------:R-:W-:Y:S06]  /*52a0*/  @UP2 UPLOP3.LUT UP0, UPT, UPT, UPT, UP1, 0x80, 0x8 ;  /* 0x000000000008289c */ /* 0x000fec0003f0f010 */
[----:B------:R-:W-:Y:S01]  /*52b0*/  PLOP3.LUT P0, PT, PT, PT, UP0, 0x80, 0x8 ;  /* 0x000000000008781c */ /* 0x000fe20003f0f008 */
[----:B------:R-:W-:Y:S01]  /*52c0*/  @!UPT UIADD3 URZ, UPT, UPT, URZ, URZ, URZ ;  /* 0x000000fffffff290 */ /* 0x000fe2000fffe0ff */
[----:B------:R-:W-:Y:S11]  /*52d0*/  BRA.U !UP1, `(.L_x_86) ;  /* 0x0000000109387547 */ /* 0x000ff6000b800000 */
[----:B------:R-:W-:Y:S01]  /*52e0*/  UISETP.NE.U32.AND UP0, UPT, UR38, URZ, UPT ;  /* 0x000000ff2600728c */ /* 0x000fe2000bf05070 */
[----:B------:R-:W-:Y:S02]  /*52f0*/  HFMA2 R0, -RZ, RZ, 0, 5.9604644775390625e-08 ;  /* 0x00000001ff007431 */ /* 0x000fe400000001ff */
[----:B------:R-:W-:Y:S01]  /*5300*/  IMAD.MOV.U32 R151, RZ, RZ, 0x1 ;  /* 0x00000001ff977424 */ /* 0x000fe200078e00ff */
[----:B------:R-:W-:Y:S06]  /*5310*/  UISETP.NE.AND.EX UP0, UPT, UR39, URZ, UPT, UP0 ;  /* 0x000000ff2700728c */ /* 0x000fec000bf05300 */
[----:B------:R-:W-:Y:S05]  /*5320*/  PLOP3.LUT P3, PT, PT, PT, UP0, 0x80, 0x8 ;  /* 0x000000000008781c */ /* 0x000fea0003f6f008 */
[----:B------:R-:W1:Y:S01]  /*5330*/  @UP0 LDCU.64 UR6, c[0x0][0x888] ;  /* 0x00011100ff0607ac */ /* 0x000e620008000a00 */
[----:B------:R-:W-:Y:S07]  /*5340*/  @UP0 UIMAD UR4, UR36, UR44, URZ ;  /* 0x0000002c240402a4 */ /* 0x000fee000f8e02ff */
[----:B------:R-:W-:Y:S01]  /*5350*/  @!P3 PRMT R151, R0, 0x7610, R151 ;  /* 0x000076100097b816 */ /* 0x000fe20000000097 */
[----:B-1----:R-:W-:Y:S03]  /*5360*/  @UP0 UIMAD.WIDE UR6, UR4, 0x4, UR6 ;  /* 0x00000004040608a5 */ /* 0x002fe6000f8e0206 */
[----:B------:R-:W1:Y:S03]  /*5370*/  @!UP0 LDCU UR4, c[0x0][0x880] ;  /* 0x00011000ff0487ac */ /* 0x000e660008000800 */
[----:B------:R-:W-:Y:S01]  /*5380*/  IMAD.U32 R2, RZ, RZ, UR6 ;  /* 0x00000006ff027e24 */ /* 0x000fe2000f8e00ff */
[----:B------:R-:W-:Y:S05]  /*5390*/  MOV R3, UR7 ;  /* 0x0000000700037c02 */ /* 0x000fea0008000f00 */
[----:B-----5:R2:W5:Y:S02]  /*53a0*/  @P3 LDG.E R82, desc[UR46][R2.64] ;  /* 0x0000002e02523981 */ /* 0x020564000c1e1900 */
[----:B-12---:R-:W-:Y:S02]  /*53b0*/  @!P3 IMAD.U32 R82, RZ, RZ, UR4 ;  /* 0x00000004ff52be24 */ /* 0x006fe4000f8e00ff */
.L_x_86:
[----:B------:R-:W-:Y:S05]  /*53c0*/  @!P4 BRA `(.L_x_87) ;  /* 0x000000000020c947 */ /* 0x000fea0003800000 */
[----:B------:R-:W-:Y:S04]  /*53d0*/  ISETP.NE.U32.AND P3, PT, R144, RZ, PT ;  /* 0x000000ff9000720c */ /* 0x000fe80003f65070 */
[----:B------:R-:W-:Y:S11]  /*53e0*/  ISETP.NE.AND.EX P3, PT, R145, RZ, PT, P3 ;  /* 0x000000ff9100720c */ /* 0x000ff60003f65330 */
[----:B------:R-:W-:Y:S02]  /*53f0*/  @!UPT UIADD3 URZ, UPT, UPT, URZ, URZ, URZ ;  /* 0x000000fffffff290 */ /* 0x000fe4000fffe0ff */
[----:B------:R-:W1:Y:S01]  /*5400*/  @P3 LDC.64 R2, c[0x0][0x8a8] ;  /* 0x00022a00ff023b82 */ /* 0x000e620000000a00 */
[----:B------:R-:W-:Y:S04]  /*5410*/  @P3 IMAD R0, R146, UR36, RZ ;  /* 0x0000002492003c24 */ /* 0x000fe8000f8e02ff */
[----:B-1----:R-:W-:Y:S05]  /*5420*/  @P3 IMAD.WIDE R2, R0, 0x4, R2 ;  /* 0x0000000400023825 */ /* 0x002fea00078e0202 */
[----:B-----5:R1:W5:Y:S02]  /*5430*/  @P3 LDG.E R78, desc[UR46][R2.64] ;  /* 0x0000002e024e3981 */ /* 0x020364000c1e1900 */
[----:B-1----:R-:W2:Y:S02]  /*5440*/  @!P3 LDC R78, c[0x0][0x8a0] ;  /* 0x00022800ff4ebb82 */ /* 0x002ea40000000800 */
.L_x_87:
[----:B-----5:R-:W-:Y:S01]  /*5450*/  ISETP.NE.AND P4, PT, R82, RZ, PT ;  /* 0x000000ff5200720c */ /* 0x020fe20003f85270 */
[----:B------:R-:W-:Y:S01]  /*5460*/  BSSY B1, `(.L_x_88) ;  /* 0x0000048000017945 */ /* 0x000fe20003800000 */
[----:B------:R-:W-:Y:S01]  /*5470*/  SEL R7, RZ, 0xffffffff, P2 ;  /* 0xffffffffff077807 */ /* 0x000fe20001000000 */
[----:B------:R-:W-:Y:S01]  /*5480*/  IMAD.MOV.U32 R117, RZ, RZ, 0x1 ;  /* 0x00000001ff757424 */ /* 0x000fe200078e00ff */
[----:B------:R-:W-:Y:S01]  /*5490*/  LOP3.LUT P3, RZ, R151, 0xff, RZ, 0xc0, !PT ;  /* 0x000000ff97ff7812 */ /* 0x000fe2000786c0ff */
[----:B------:R-:W-:Y:S01]  /*54a0*/  IMAD R80, R76, 0x80, R79 ;  /* 0x000000804c507824 */ /* 0x000fe200078e024f */
[----:B------:R-:W-:Y:S02]  /*54b0*/  @P1 SEL R0, RZ, 0xffffffff, P4 ;  /* 0xffffffffff001807 */ /* 0x000fe40002000000 */
[----:B------:R-:W-:Y:S02]  /*54c0*/  CS2R R98, SRZ ;  /* 0x0000000000627805 */ /* 0x000fe4000001ff00 */
[----:B------:R-:W-:Y:S02]  /*54d0*/  LEA R3, R160, UR49, 0x3 ;  /* 0x00000031a0037c11 */ /* 0x000fe4000f8e18ff */
[----:B------:R-:W-:Y:S02]  /*54e0*/  CS2R R96, SRZ ;  /* 0x0000000000607805 */ /* 0x000fe4000001ff00 */
[----:B------:R-:W-:Y:S02]  /*54f0*/  @P0 SEL R0, R7, R0, !P3 ;  /* 0x0000000007000207 */ /* 0x000fe40005800000 */
[----:B------:R-:W-:Y:S02]  /*5500*/  CS2R R94, SRZ ;  /* 0x00000000005e7805 */ /* 0x000fe4000001ff00 */
[----:B------:R-:W-:Y:S02]  /*5510*/  LEA R116, R76, UR49, 0x3 ;  /* 0x000000314c747c11 */ /* 0x000fe4000f8e18ff */
[----:B------:R-:W-:Y:S02]  /*5520*/  CS2R R92, SRZ ;  /* 0x00000000005c7805 */ /* 0x000fe4000001ff00 */
[----:B------:R-:W-:Y:S02]  /*5530*/  @P1 LOP3.LUT R0, R0, 0x1, RZ, 0xc0, !PT ;  /* 0x0000000100001812 */ /* 0x000fe400078ec0ff */
[----:B------:R-:W-:Y:S02]  /*5540*/  CS2R R90, SRZ ;  /* 0x00000000005a7805 */ /* 0x000fe4000001ff00 */
[----:B------:R-:W-:Y:S02]  /*5550*/  SHF.L.U32 R5, R162, 0x1f, RZ ;  /* 0x0000001fa2057819 */ /* 0x000fe400000006ff */
[----:B------:R-:W-:Y:S02]  /*5560*/  CS2R R88, SRZ ;  /* 0x0000000000587805 */ /* 0x000fe4000001ff00 */
[----:B------:R-:W-:Y:S02]  /*5570*/  ISETP.NE.U32.OR P6, PT, R0, 0x1, !P1 ;  /* 0x000000010000780c */ /* 0x000fe40004fc5470 */
[----:B------:R-:W-:Y:S02]  /*5580*/  CS2R R102, SRZ ;  /* 0x0000000000667805 */ /* 0x000fe4000001ff00 */
[----:B------:R-:W-:Y:S02]  /*5590*/  PLOP3.LUT P2, PT, PT, PT, UP1, 0x80, 0x8 ;  /* 0x000000000008781c */ /* 0x000fe40003f4f018 */
[----:B------:R-:W-:Y:S02]  /*55a0*/  CS2R R100, SRZ ;  /* 0x0000000000647805 */ /* 0x000fe4000001ff00 */
[----:B------:R-:W-:Y:S02]  /*55b0*/  SEL R0, RZ, 0xffffffff, P4 ;  /* 0xffffffffff007807 */ /* 0x000fe40002000000 */
[----:B------:R-:W-:Y:S03]  /*55c0*/  P2R R104, PR, RZ, 0x40 ;  /* 0x00000040ff687803 */ /* 0x000fe60000000000 */
[----:B------:R-:W-:Y:S04]  /*55d0*/  @P6 SHF.L.U32 R2, R159, 0x1f, RZ ;  /* 0x0000001f9f026819 */ /* 0x000fe800000006ff */
[----:B------:R-:W-:Y:S01]  /*55e0*/  @P2 SEL R0, R7, R0, !P3 ;  /* 0x0000000007002207 */ /* 0x000fe20005800000 */
[----:B------:R-:W1:Y:S03]  /*55f0*/  @P6 SYNCS.PHASECHK.TRANS64.TRYWAIT P1, [R3+URZ+0x60], R2 ;  /* 0x00006002030065a7 */ /* 0x000e6600080211ff */
[----:B------:R-:W-:Y:S04]  /*5600*/  LOP3.LUT R0, R0, 0x1, RZ, 0xc0, !PT ;  /* 0x0000000100007812 */ /* 0x000fe800078ec0ff */
[----:B------:R-:W-:Y:S04]  /*5610*/  ISETP.NE.U32.AND P5, PT, R0, 0x1, PT ;  /* 0x000000010000780c */ /* 0x000fe80003fa5070 */
[----:B------:R-:W-:Y:S01]  /*5620*/  P2R R118, PR, RZ, 0x20 ;  /* 0x00000020ff767803 */ /* 0x000fe20000000000 */
[----:B------:R3:W4:Y:S01]  /*5630*/  SYNCS.PHASECHK.TRANS64.TRYWAIT P0, [R116+URZ+0xb0], R5 ;  /* 0x0000b005740075a7 */ /* 0x00072200080011ff */
[----:B-1----:R-:W-:Y:S01]  /*5640*/  @P6 SEL R117, RZ, 0x1, !P1 ;  /* 0x00000001ff756807 */ /* 0x002fe20004800000 */
[----:B---3--:R-:W-:Y:S06]  /*5650*/  @!P6 BRA `(.L_x_89) ;  /* 0x0000000000a0e947 */ /* 0x008fec0003800000 */
[----:B------:R-:W-:Y:S01]  /*5660*/  @P5 IMAD R7, R160, 0x2000, R153 ;  /* 0x00002000a0075824 */ /* 0x000fe200078e0299 */
[----:B------:R-:W-:Y:S01]  /*5670*/  ISETP.NE.AND P1, PT, R117, RZ, PT ;  /* 0x000000ff7500720c */ /* 0x000fe20003f25270 */
[----:B------:R-:W-:Y:S01]  /*5680*/  BSSY B0, `(.L_x_90) ;  /* 0x0000011000007945 */ /* 0x000fe20003800000 */
[----:B------:R-:W-:Y:S01]  /*5690*/  CS2R R102, SRZ ;  /* 0x0000000000667805 */ /* 0x000fe2000001ff00 */
[----:B------:R-:W-:Y:S01]  /*56a0*/  @P5 VIADD R2, R7, UR49 ;  /* 0x0000003107025c36 */ /* 0x000fe20008000000 */
[----:B------:R-:W-:Y:S02]  /*56b0*/  CS2R R100, SRZ ;  /* 0x0000000000647805 */ /* 0x000fe4000001ff00 */
[----:B------:R-:W-:Y:S02]  /*56c0*/  CS2R R90, SRZ ;  /* 0x00000000005a7805 */ /* 0x000fe4000001ff00 */
[----:B------:R-:W-:Y:S01]  /*56d0*/  CS2R R88, SRZ ;  /* 0x0000000000587805 */ /* 0x000fe2000001ff00 */
[--C-:B------:R-:W-:Y:S01]  /*56e0*/  @P5 IMAD.IADD R6, R165, 0x1, R2.reuse ;  /* 0x00000001a5065824 */ /* 0x100fe200078e0202 */
[----:B------:R-:W-:Y:S01]  /*56f0*/  CS2R R94, SRZ ;  /* 0x00000000005e7805 */ /* 0x000fe2000001ff00 */
[--C-:B------:R-:W-:Y:S01]  /*5700*/  @P5 IMAD.IADD R4, R164, 0x1, R2.reuse ;  /* 0x00000001a4045824 */ /* 0x100fe200078e0202 */
[----:B------:R-:W-:Y:S01]  /*5710*/  CS2R R92, SRZ ;  /* 0x00000000005c7805 */ /* 0x000fe2000001ff00 */
[----:B------:R-:W-:Y:S01]  /*5720*/  @P5 IMAD R2, R163, 0x10, R2 ;  /* 0x00000010a3025824 */ /* 0x000fe200078e0202 */
[----:B------:R-:W-:Y:S02]  /*5730*/  CS2R R98, SRZ ;  /* 0x0000000000627805 */ /* 0x000fe4000001ff00 */
[----:B------:R-:W-:Y:S01]  /*5740*/  CS2R R96, SRZ ;  /* 0x0000000000607805 */ /* 0x000fe2000001ff00 */
[----:B------:R-:W-:Y:S06]  /*5750*/  @P1 BRA `(.L_x_91) ;  /* 0x00000000000c1947 */ /* 0x000fec0003800000 */
[----:B------:R-:W-:Y:S04]  /*5760*/  SHF.L.U32 R0, R159, 0x1f, RZ ;  /* 0x0000001f9f007819 */ /* 0x000fe800000006ff */
[----:B------:R-:W1:Y:S02]  /*5770*/  SYNCS.PHASECHK.TRANS64.TRYWAIT P1, [R3+URZ+0x60], R0 ;  /* 0x00006000030075a7 */ /* 0x000e6400080211ff */
[----:B-1----:R-:W-:Y:S05]  /*5780*/  @!P1 BRA `(.L_x_92) ;  /* 0x0000003400849947 */ /* 0x002fea0003800000 */
.L_x_91:
[----:B------:R-:W-:Y:S05]  /*5790*/  BSYNC B0 ;  /* 0x0000000000007941 */ /* 0x000fea0003800000 */
.L_x_90:
[----:B------:R-:W-:Y:S01]  /*57a0*/  ISETP.NE.AND P1, PT, R118, RZ, PT ;  /* 0x000000ff7600720c */ /* 0x000fe20003f25270 */
[----:B-1----:R-:W-:Y:S02]  /*57b0*/  VIADD R3, R3, 0x70 ;  /* 0x0000007003037836 */ /* 0x002fe40000000000 */
[----:B------:R-:W-:Y:S02]  /*57c0*/  IMAD.U32 R0, RZ, RZ, UR37 ;  /* 0x00000025ff007e24 */ /* 0x000fe4000f8e00ff */
[----:B------:R-:W-:Y:S03]  /*57d0*/  VIADD R160, R160, 0x1 ;  /* 0x00000001a0a07836 */ /* 0x000fe60000000000 */
[----:B------:R-:W-:Y:S05]  /*57e0*/  PRMT R0, R0, 0x654, R3 ;  /* 0x0000065400007816 */ /* 0x000fea0000000003 */
[----:B------:R1:W3:Y:S04]  /*57f0*/  @P1 LDS.128 R100, [R7+UR49+0x200] ;  /* 0x0002003107641984 */ /* 0x0002e80008000c00 */
[----:B------:R1:W1:Y:S04]  /*5800*/  @P1 LDS.128 R88, [R6+0x200] ;  /* 0x0002000006581984 */ /* 0x0002680000000c00 */
[----:B------:R1:W1:Y:S04]  /*5810*/  @P1 LDS.128 R92, [R4+0x200] ;  /* 0x00020000045c1984 */ /* 0x0002680000000c00 */
[----:B------:R1:W1:Y:S01]  /*5820*/  @P1 LDS.128 R96, [R2+0x200] ;  /* 0x0002000002601984 */ /* 0x0002620000000c00 */
[C---:B------:R-:W-:Y:S01]  /*5830*/  ISETP.NE.AND P1, PT, R160.reuse, 0x2, PT ;  /* 0x00000002a000780c */ /* 0x040fe20003f25270 */
[----:B------:R-:W-:Y:S01]  /*5840*/  @!PT LDS RZ, [RZ] ;  /* 0x00000000fffff984 */ /* 0x000fe20000000800 */
[----:B------:R-:W-:Y:S01]  /*5850*/  @!PT LDS RZ, [RZ] ;  /* 0x00000000fffff984 */ /* 0x000fe20000000800 */
[----:B------:R-:W-:Y:S01]  /*5860*/  @!PT LDS RZ, [RZ] ;  /* 0x00000000fffff984 */ /* 0x000fe20000000800 */
[----:B------:R-:W-:Y:S01]  /*5870*/  @!PT LDS RZ, [RZ] ;  /* 0x00000000fffff984 */ /* 0x000fe20000000800 */
[----:B------:R5:W-:Y:S06]  /*5880*/  MEMBAR.ALL.CTA ;  /* 0x0000000000007992 */ /* 0x000bec0000008000 */
[----:B-----5:R-:W5:Y:S01]  /*5890*/  FENCE.VIEW.ASYNC.S ;  /* 0x00000000000073c6 */ /* 0x020f620000000000 */
[----:B------:R-:W-:Y:S01]  /*58a0*/  SEL R160, R160, RZ, P1 ;  /* 0x000000ffa0a07207 */ /* 0x000fe20000800000 */
[----:B-----5:R5:W-:Y:S02]  /*58b0*/  SYNCS.ARRIVE.TRANS64.RED.A1T0 RZ, [R0+URZ], RZ ;  /* 0x000000ff00ff79a7 */ /* 0x020be400081004ff */
[----:B-----5:R-:W-:Y:S04]  /*58c0*/  SEL R0, RZ, 0x1, P1 ;  /* 0x00000001ff007807 */ /* 0x020fe80000800000 */
[----:B---3--:R-:W-:Y:S02]  /*58d0*/  LOP3.LUT R159, R159, R0, RZ, 0x3c, !PT ;  /* 0x000000009f9f7212 */ /* 0x008fe400078e3cff */
.L_x_89:
[----:B------:R-:W-:Y:S05]  /*58e0*/  BSYNC B1 ;  /* 0x0000000000017941 */ /* 0x000fea0003800000 */
.L_x_88:
[----:B------:R-:W-:Y:S04]  /*58f0*/  SHF.R.U32.HI R3, RZ, 0x15, R80 ;  /* 0x00000015ff037819 */ /* 0x000fe80000011650 */
[----:B------:R-:W-:Y:S01]  /*5900*/  LOP3.LUT P1, RZ, R3, 0x3, R154, 0x48, !PT ;  /* 0x0000000303ff7812 */ /* 0x000fe2000782489a */
[----:B------:R-:W-:Y:S01]  /*5910*/  @!UPT UIADD3 URZ, UPT, UPT, URZ, URZ, URZ ;  /* 0x000000fffffff290 */ /* 0x000fe2000fffe0ff */
[----:B----4-:R-:W-:Y:S11]  /*5920*/  @P0 BRA `(.L_x_93) ;  /* 0x0000000000080947 */ /* 0x010ff60003800000 */
[----:B------:R-:W3:Y:S02]  /*5930*/  SYNCS.PHASECHK.TRANS64.TRYWAIT P0, [R116+URZ+0xb0], R5 ;  /* 0x0000b005740075a7 */ /* 0x000ee400080011ff */
[----:B---3--:R-:W-:Y:S05]  /*5940*/  @!P0 BRA `(.L_x_94) ;  /* 0x0000003400288947 */ /* 0x008fea0003800000 */
.L_x_93:
[----:B------:R-:W-:Y:S05]  /*5950*/  @!P1 BRA `(.L_x_95) ;  /* 0x0000000000409947 */ /* 0x000fea0003800000 */
[----:B------:R-:W3:Y:S01]  /*5960*/  LDCU.64 UR8, c[0x4][0x70] ;  /* 0x01000e00ff0877ac */ /* 0x000ee20008000a00 */
[----:B------:R-:W-:Y:S01]  /*5970*/  MOV R3, 0x0 ;  /* 0x0000000000037802 */ /* 0x000fe20000000f00 */
[----:B------:R-:W-:Y:S02]  /*5980*/  HFMA2 R12, -RZ, RZ, 0, 5.9604644775390625e-08 ;  /* 0x00000001ff0c7431 */ /* 0x000fe400000001ff */
[----:B------:R-:W-:Y:S02]  /*5990*/  IMAD.MOV.U32 R8, RZ, RZ, 0x192 ;  /* 0x00000192ff087424 */ /* 0x000fe400078e00ff */
[----:B------:R-:W-:Y:S01]  /*59a0*/  IMAD.MOV.U32 R13, RZ, RZ, RZ ;  /* 0x000000ffff0d7224 */ /* 0x000fe200078e00ff */
[----:B------:R-:W4:Y:S01]  /*59b0*/  LDCU.64 UR6, c[0x4][0x78] ;  /* 0x01000f00ff0677ac */ /* 0x000f220008000a00 */
[----:B-1----:R-:W1:Y:S01]  /*59c0*/  LDC.64 R2, c[0x4][R3] ;  /* 0x0100000003027b82 */ /* 0x002e620000000a00 */
[----:B------:R-:W5:Y:S01]  /*59d0*/  LDCU.64 UR4, c[0x4][0x10] ;  /* 0x01000200ff0477ac */ /* 0x000f620008000a00 */
[----:B---3--:R-:W-:Y:S01]  /*59e0*/  MOV R5, UR9 ;  /* 0x0000000900057c02 */ /* 0x008fe20008000f00 */
[----:B------:R-:W-:Y:S01]  /*59f0*/  IMAD.U32 R4, RZ, RZ, UR8 ;  /* 0x00000008ff047e24 */ /* 0x000fe2000f8e00ff */
[----:B----4-:R-:W-:Y:S01]  /*5a00*/  MOV R7, UR7 ;  /* 0x0000000700077c02 */ /* 0x010fe20008000f00 */
[----:B------:R-:W-:Y:S01]  /*5a10*/  IMAD.U32 R6, RZ, RZ, UR6 ;  /* 0x00000006ff067e24 */ /* 0x000fe2000f8e00ff */
[----:B-----5:R-:W-:Y:S01]  /*5a20*/  MOV R11, UR5 ;  /* 0x00000005000b7c02 */ /* 0x020fe20008000f00 */
[----:B------:R-:W-:Y:S02]  /*5a30*/  IMAD.U32 R10, RZ, RZ, UR4 ;  /* 0x00000004ff0a7e24 */ /* 0x000fe4000f8e00ff */
[----:B------:R-:W-:Y:S07]  /*5a40*/  LEPC R20, `(.L_x_95) ;  /* 0x000000001014794e */ /* 0x000fee0000000000 */
[----:B-12---:R-:W-:Y:S05]  /*5a50*/  CALL.ABS.NOINC R2 ;  /* 0x0000000002007343 */ /* 0x006fea0003c00000 */
.L_x_95:
[----:B------:R-:W-:Y:S01]  /*5a60*/  SHF.L.U32 R83, R100, 0x10, RZ ;  /* 0x0000001064537819 */ /* 0x000fe200000006ff */
[----:B------:R-:W-:Y:S05]  /*5a70*/  WARPSYNC.ALL ;  /* 0x0000000000007948 */ /* 0x000fea0003800000 */
[----:B------:R-:W-:Y:S01]  /*5a80*/  R2UR UR4, R80 ;  /* 0x00000000500472ca */ /* 0x000fe200000e0000 */
[----:B------:R-:W-:Y:S01]  /*5a90*/  BSSY.RECONVERGENT B0, `(.L_x_96) ;  /* 0x0000121000007945 */ /* 0x000fe20003800200 */
[----:B------:R-:W-:Y:S02]  /*5aa0*/  ISETP.NE.AND P6, PT, R104, RZ, PT ;  /* 0x000000ff6800720c */ /* 0x000fe40003fc5270 */
[----:B------:R-:W-:Y:S02]  /*5ab0*/  IADD3 R119, PT, PT, R153, UR49, RZ ;  /* 0x0000003199777c10 */ /* 0x000fe4000fffe0ff */
[----:B------:R-:W-:Y:S02]  /*5ac0*/  SHF.L.U32 R124, R163, 0x4, RZ ;  /* 0x00000004a37c7819 */ /* 0x000fe400000006ff */
[-C--:B------:R-:W-:Y:S02]  /*5ad0*/  IADD3 R172, PT, PT, R165, R119.reuse, RZ ;  /* 0x00000077a5ac7210 */ /* 0x080fe40007ffe0ff */
[----:B------:R-:W-:Y:S02]  /*5ae0*/  IADD3 R171, PT, PT, R164, R119, RZ ;  /* 0x00000077a4ab7210 */ /* 0x000fe40007ffe0ff */
[----:B------:R-:W-:Y:S01]  /*5af0*/  IADD3 R170, PT, PT, R119, R124, RZ ;  /* 0x0000007c77aa7210 */ /* 0x000fe20007ffe0ff */
[----:B-1-3--:R-:W2:Y:S01]  /*5b00*/  LDTM.x64 R4, tmem[UR4] ;  /* 0x00000004000479ee */ /* 0x00aea20008340000 */
[C---:B------:R-:W-:Y:S02]  /*5b10*/  PRMT R81, R100.reuse, 0x8880, RZ ;  /* 0x0000888064517816 */ /* 0x040fe400000000ff */
[----:B------:R-:W-:Y:S02]  /*5b20*/  SHF.R.S32.HI R83, RZ, 0x18, R83 ;  /* 0x00000018ff537819 */ /* 0x000fe40000011453 */
[----:B------:R-:W-:Y:S02]  /*5b30*/  SHF.R.S32.HI R86, RZ, 0x18, R101 ;  /* 0x00000018ff567819 */ /* 0x000fe40000011465 */
[----:B------:R-:W-:Y:S02]  /*5b40*/  SHF.L.U32 R84, R100, 0x8, RZ ;  /* 0x0000000864547819 */ /* 0x000fe400000006ff */
[----:B------:R-:W-:Y:S02]  /*5b50*/  SHF.L.U32 R85, R101, 0x8, RZ ;  /* 0x0000000865557819 */ /* 0x000fe400000006ff */
[----:B------:R-:W-:Y:S02]  /*5b60*/  SHF.R.S32.HI R84, RZ, 0x18, R84 ;  /* 0x00000018ff547819 */ /* 0x000fe40000011454 */
[----:B------:R-:W-:Y:S02]  /*5b70*/  SHF.R.S32.HI R85, RZ, 0x18, R85 ;  /* 0x00000018ff557819 */ /* 0x000fe40000011455 */
[----:B------:R-:W-:Y:S02]  /*5b80*/  SHF.L.U32 R87, R98, 0x8, RZ ;  /* 0x0000000862577819 */ /* 0x000fe400000006ff */
[----:B------:R-:W-:Y:S02]  /*5b90*/  ISETP.NE.AND P0, PT, R167, RZ, PT ;  /* 0x000000ffa700720c */ /* 0x000fe40003f05270 */
[----:B------:R-:W-:Y:S02]  /*5ba0*/  SHF.R.S32.HI R87, RZ, 0x18, R87 ;  /* 0x00000018ff577819 */ /* 0x000fe40000011457 */
[----:B------:R-:W-:Y:S02]  /*5bb0*/  LEA R125, R160, UR49, 0x3 ;  /* 0x00000031a07d7c11 */ /* 0x000fe4000f8e18ff */
[----:B------:R-:W-:Y:S01]  /*5bc0*/  @P6 SHF.L.U32 R126, R159, 0x1f, RZ ;  /* 0x0000001f9f7e6819 */ /* 0x000fe200000006ff */
[C---:B--2---:R-:W-:Y:S02]  /*5bd0*/  IMAD R0, R78.reuse, R4, RZ ;  /* 0x000000044e007224 */ /* 0x044fe400078e02ff */
[C---:B------:R-:W-:Y:S02]  /*5be0*/  IMAD R2, R78.reuse, R5, RZ ;  /* 0x000000054e027224 */ /* 0x040fe400078e02ff */
[----:B------:R-:W-:Y:S02]  /*5bf0*/  IMAD R3, R78, R6, RZ ;  /* 0x000000064e037224 */ /* 0x000fe400078e02ff */
[-C--:B------:R-:W-:Y:S01]  /*5c00*/  IMAD R0, R81, R82.reuse, R0 ;  /* 0x0000005251007224 */ /* 0x080fe200078e0200 */
[----:B------:R-:W-:Y:S01]  /*5c10*/  SHF.R.S32.HI R81, RZ, 0x18, R100 ;  /* 0x00000018ff517819 */ /* 0x000fe20000011464 */
[-C--:B------:R-:W-:Y:S01]  /*5c20*/  IMAD R2, R83, R82.reuse, R2 ;  /* 0x0000005253027224 */ /* 0x080fe200078e0202 */
[C---:B------:R-:W-:Y:S01]  /*5c30*/  PRMT R83, R101.reuse, 0x8880, RZ ;  /* 0x0000888065537816 */ /* 0x040fe200000000ff */
[----:B------:R-:W-:Y:S01]  /*5c40*/  IMAD R3, R84, R82, R3 ;  /* 0x0000005254037224 */ /* 0x000fe200078e0203 */
[----:B------:R-:W-:Y:S01]  /*5c50*/  SHF.L.U32 R84, R101, 0x10, RZ ;  /* 0x0000001065547819 */ /* 0x000fe200000006ff */
[C---:B------:R-:W-:Y:S02]  /*5c60*/  IMAD R7, R78.reuse, R7, RZ ;  /* 0x000000074e077224 */ /* 0x040fe400078e02ff */
[C---:B------:R-:W-:Y:S01]  /*5c70*/  IMAD R4, R78.reuse, R8, RZ ;  /* 0x000000084e047224 */ /* 0x040fe200078e02ff */
[----:B------:R-:W-:Y:S01]  /*5c80*/  SHF.R.S32.HI R84, RZ, 0x18, R84 ;  /* 0x00000018ff547819 */ /* 0x000fe20000011454 */
[----:B------:R-:W-:Y:S02]  /*5c90*/  IMAD R5, R78, R9, RZ ;  /* 0x000000094e057224 */ /* 0x000fe400078e02ff */
[----:B------:R-:W-:Y:S01]  /*5ca0*/  IMAD R7, R81, R82, R7 ;  /* 0x0000005251077224 */ /* 0x000fe200078e0207 */
[----:B------:R-:W-:Y:S01]  /*5cb0*/  PRMT R81, R102, 0x8880, RZ ;  /* 0x0000888066517816 */ /* 0x000fe200000000ff */
[----:B------:R-:W-:Y:S02]  /*5cc0*/  IMAD R6, R78, R10, RZ ;  /* 0x0000000a4e067224 */ /* 0x000fe400078e02ff */
[-C--:B------:R-:W-:Y:S01]  /*5cd0*/  IMAD R4, R83, R82.reuse, R4 ;  /* 0x0000005253047224 */ /* 0x080fe200078e0204 */
[----:B------:R-:W-:Y:S01]  /*5ce0*/  I2IP.S8.S32.SAT R105, R7, R3, RZ ;  /* 0x0000000307697239 */ /* 0x000fe200000014ff */
[----:B------:R-:W-:Y:S01]  /*5cf0*/  IMAD R5, R84, R82, R5 ;  /* 0x0000005254057224 */ /* 0x000fe200078e0205 */
[----:B------:R-:W-:Y:S01]  /*5d00*/  SHF.L.U32 R83, R102, 0x10, RZ ;  /* 0x0000001066537819 */ /* 0x000fe200000006ff */
[----:B------:R-:W-:Y:S01]  /*5d10*/  IMAD R11, R78, R11, RZ ;  /* 0x0000000b4e0b7224 */ /* 0x000fe200078e02ff */
[----:B------:R-:W-:Y:S01]  /*5d20*/  I2IP.S8.S32.SAT R104, R2, R0, R105 ;  /* 0x0000000002687239 */ /* 0x000fe20000001469 */
[----:B------:R-:W-:Y:S01]  /*5d30*/  IMAD R6, R85, R82, R6 ;  /* 0x0000005255067224 */ /* 0x000fe200078e0206 */
[----:B------:R-:W-:Y:S01]  /*5d40*/  SHF.R.S32.HI R83, RZ, 0x18, R83 ;  /* 0x00000018ff537819 */ /* 0x000fe20000011453 */
[----:B------:R-:W-:Y:S01]  /*5d50*/  IMAD R8, R78, R12, RZ ;  /* 0x0000000c4e087224 */ /* 0x000fe200078e02ff */
[----:B------:R-:W-:Y:S01]  /*5d60*/  SHF.L.U32 R85, R102, 0x8, RZ ;  /* 0x0000000866557819 */ /* 0x000fe200000006ff */
[----:B------:R-:W-:Y:S02]  /*5d70*/  IMAD R9, R78, R13, RZ ;  /* 0x0000000d4e097224 */ /* 0x000fe400078e02ff */
[----:B------:R-:W-:Y:S01]  /*5d80*/  IMAD R11, R86, R82, R11 ;  /* 0x00000052560b7224 */ /* 0x000fe200078e020b */
[----:B------:R-:W-:Y:S01]  /*5d90*/  SHF.R.S32.HI R85, RZ, 0x18, R85 ;  /* 0x00000018ff557819 */ /* 0x000fe20000011455 */
[C---:B------:R-:W-:Y:S01]  /*5da0*/  IMAD R10, R78.reuse, R14, RZ ;  /* 0x0000000e4e0a7224 */ /* 0x040fe200078e02ff */
[----:B------:R-:W-:Y:S01]  /*5db0*/  SHF.R.S32.HI R86, RZ, 0x18, R103 ;  /* 0x00000018ff567819 */ /* 0x000fe20000011467 */
[----:B------:R-:W-:Y:S01]  /*5dc0*/  IMAD R8, R81, R82, R8 ;  /* 0x0000005251087224 */ /* 0x000fe200078e0208 */
[----:B------:R-:W-:Y:S01]  /*5dd0*/  I2IP.S8.S32.SAT R106, R11, R6, RZ ;  /* 0x000000060b6a7239 */ /* 0x000fe200000014ff */
[----:B------:R-:W-:Y:S01]  /*5de0*/  IMAD R9, R83, R82, R9 ;  /* 0x0000005253097224 */ /* 0x000fe200078e0209 */
[C---:B------:R-:W-:Y:S01]  /*5df0*/  PRMT R83, R103.reuse, 0x8880, RZ ;  /* 0x0000888067537816 */ /* 0x040fe200000000ff */
[----:B------:R-:W-:Y:S01]  /*5e00*/  IMAD.U32 R84, R103, 0x10000, RZ ;  /* 0x0001000067547824 */ /* 0x000fe200078e00ff */
[----:B------:R-:W-:Y:S01]  /*5e10*/  I2IP.S8.S32.SAT R105, R5, R4, R106 ;  /* 0x0000000405697239 */ /* 0x000fe2000000146a */
[C---:B------:R-:W-:Y:S01]  /*5e20*/  IMAD R15, R78.reuse, R15, RZ ;  /* 0x0000000f4e0f7224 */ /* 0x040fe200078e02ff */
[----:B------:R-:W-:Y:S01]  /*5e30*/  SHF.R.S32.HI R81, RZ, 0x18, R102 ;  /* 0x00000018ff517819 */ /* 0x000fe20000011466 */
[----:B------:R-:W-:Y:S01]  /*5e40*/  IMAD R10, R85, R82, R10 ;  /* 0x00000052550a7224 */ /* 0x000fe200078e020a */
[----:B------:R-:W-:Y:S01]  /*5e50*/  SHF.R.S32.HI R84, RZ, 0x18, R84 ;  /* 0x00000018ff547819 */ /* 0x000fe20000011454 */
[C---:B------:R-:W-:Y:S01]  /*5e60*/  IMAD R12, R78.reuse, R16, RZ ;  /* 0x000000104e0c7224 */ /* 0x040fe200078e02ff */
[----:B------:R-:W-:Y:S01]  /*5e70*/  SHF.L.U32 R85, R103, 0x8, RZ ;  /* 0x0000000867557819 */ /* 0x000fe200000006ff */
[----:B------:R-:W-:Y:S02]  /*5e80*/  IMAD R13, R78, R17, RZ ;  /* 0x000000114e0d7224 */ /* 0x000fe400078e02ff */
[----:B------:R-:W-:Y:S01]  /*5e90*/  IMAD R15, R81, R82, R15 ;  /* 0x00000052510f7224 */ /* 0x000fe200078e020f */
[----:B------:R-:W-:Y:S01]  /*5ea0*/  PRMT R81, R88, 0x8880, RZ ;  /* 0x0000888058517816 */ /* 0x000fe200000000ff */
[----:B------:R-:W-:Y:S01]  /*5eb0*/  IMAD R14, R78, R18, RZ ;  /* 0x000000124e0e7224 */ /* 0x000fe200078e02ff */
[----:B------:R-:W-:Y:S01]  /*5ec0*/  SHF.R.S32.HI R85, RZ, 0x18, R85 ;  /* 0x00000018ff557819 */ /* 0x000fe20000011455 */
[----:B------:R-:W-:Y:S01]  /*5ed0*/  IMAD R12, R83, R82, R12 ;  /* 0x00000052530c7224 */ /* 0x000fe200078e020c */
[----:B------:R-:W-:Y:S01]  /*5ee0*/  I2IP.S8.S32.SAT R106, R15, R10, RZ ;  /* 0x0000000a0f6a7239 */ /* 0x000fe200000014ff */
[----:B------:R-:W-:Y:S01]  /*5ef0*/  IMAD R13, R84, R82, R13 ;  /* 0x00000052540d7224 */ /* 0x000fe200078e020d */
[----:B------:R-:W-:Y:S01]  /*5f00*/  SHF.L.U32 R83, R88, 0x10, RZ ;  /* 0x0000001058537819 */ /* 0x000fe200000006ff */
[C---:B------:R-:W-:Y:S01]  /*5f10*/  IMAD R19, R78.reuse, R19, RZ ;  /* 0x000000134e137224 */ /* 0x040fe200078e02ff */
[----:B------:R-:W-:Y:S01]  /*5f20*/  I2IP.S8.S32.SAT R106, R9, R8, R106 ;  /* 0x00000008096a7239 */ /* 0x000fe2000000146a */
[----:B------:R-:W-:Y:S01]  /*5f30*/  IMAD R14, R85, R82, R14 ;  /* 0x00000052550e7224 */ /* 0x000fe200078e020e */
[----:B------:R-:W-:Y:S01]  /*5f40*/  SHF.R.S32.HI R83, RZ, 0x18, R83 ;  /* 0x00000018ff537819 */ /* 0x000fe20000011453 */
[C---:B------:R-:W-:Y:S01]  /*5f50*/  IMAD R16, R78.reuse, R20, RZ ;  /* 0x000000144e107224 */ /* 0x040fe200078e02ff */
[----:B------:R-:W-:Y:S01]  /*5f60*/  SHF.L.U32 R84, R89, 0x10, RZ ;  /* 0x0000001059547819 */ /* 0x000fe200000006ff */
[----:B------:R-:W-:Y:S01]  /*5f70*/  IMAD R17, R78, R21, RZ ;  /* 0x000000154e117224 */ /* 0x000fe200078e02ff */
[----:B------:R-:W-:Y:S01]  /*5f80*/  SHF.L.U32 R85, R88, 0x8, RZ ;  /* 0x0000000858557819 */ /* 0x000fe200000006ff */
[----:B------:R-:W-:Y:S01]  /*5f90*/  IMAD R19, R86, R82, R19 ;  /* 0x0000005256137224 */ /* 0x000fe200078e0213 */
[----:B------:R-:W-:Y:S01]  /*5fa0*/  SHF.R.S32.HI R84, RZ, 0x18, R84 ;  /* 0x00000018ff547819 */ /* 0x000fe20000011454 */
[C---:B------:R-:W-:Y:S01]  /*5fb0*/  IMAD R18, R78.reuse, R22, RZ ;  /* 0x000000164e127224 */ /* 0x040fe200078e02ff */
[----:B------:R-:W-:Y:S01]  /*5fc0*/  SHF.R.S32.HI R85, RZ, 0x18, R85 ;  /* 0x00000018ff557819 */ /* 0x000fe20000011455 */
[----:B------:R-:W-:Y:S01]  /*5fd0*/  IMAD R16, R81, R82, R16 ;  /* 0x0000005251107224 */ /* 0x000fe200078e0210 */
[----:B------:R-:W-:Y:S01]  /*5fe0*/  I2IP.S8.S32.SAT R107, R19, R14, RZ ;  /* 0x0000000e136b7239 */ /* 0x000fe200000014ff */
[-C--:B------:R-:W-:Y:S01]  /*5ff0*/  IMAD R17, R83, R82.reuse, R17 ;  /* 0x0000005253117224 */ /* 0x080fe200078e0211 */
[----:B------:R-:W-:Y:S01]  /*6000*/  PRMT R83, R89, 0x8880, RZ ;  /* 0x0000888059537816 */ /* 0x000fe200000000ff */
[C---:B------:R-:W-:Y:S01]  /*6010*/  IMAD R23, R78.reuse, R23, RZ ;  /* 0x000000174e177224 */ /* 0x040fe200078e02ff */
[----:B------:R-:W-:Y:S01]  /*6020*/  SHF.R.S32.HI R81, RZ, 0x18, R88 ;  /* 0x00000018ff517819 */ /* 0x000fe20000011458 */
[----:B------:R-:W-:Y:S01]  /*6030*/  IMAD R18, R85, R82, R18 ;  /* 0x0000005255127224 */ /* 0x000fe200078e0212 */
[----:B------:R-:W-:Y:S01]  /*6040*/  SHF.L.U32 R85, R89, 0x8, RZ ;  /* 0x0000000859557819 */ /* 0x000fe200000006ff */
[C---:B------:R-:W-:Y:S01]  /*6050*/  IMAD R20, R78.reuse, R24, RZ ;  /* 0x000000184e147224 */ /* 0x040fe200078e02ff */
[----:B------:R-:W-:Y:S01]  /*6060*/  I2IP.S8.S32.SAT R107, R13, R12, R107 ;  /* 0x0000000c0d6b7239 */ /* 0x000fe2000000146b */
[----:B------:R-:W-:Y:S01]  /*6070*/  IMAD R21, R78, R25, RZ ;  /* 0x000000194e157224 */ /* 0x000fe200078e02ff */
[----:B------:R-:W-:Y:S01]  /*6080*/  SHF.R.S32.HI R85, RZ, 0x18, R85 ;  /* 0x00000018ff557819 */ /* 0x000fe20000011455 */
[----:B------:R-:W-:Y:S01]  /*6090*/  IMAD R23, R81, R82, R23 ;  /* 0x0000005251177224 */ /* 0x000fe200078e0217 */
[----:B------:R-:W-:Y:S01]  /*60a0*/  PRMT R81, R90, 0x8880, RZ ;  /* 0x000088805a517816 */ /* 0x000fe200000000ff */
[----:B------:R-:W-:Y:S01]  /*60b0*/  IMAD R22, R78, R26, RZ ;  /* 0x0000001a4e167224 */ /* 0x000fe200078e02ff */
[----:B------:R1:W-:Y:S01]  /*60c0*/  STS.128 [R153+UR49+0x4200], R104 ;  /* 0x0042006899007988 */ /* 0x0003e20008000c31 */
[----:B------:R-:W-:Y:S01]  /*60d0*/  IMAD R20, R83, R82, R20 ;  /* 0x0000005253147224 */ /* 0x000fe200078e0214 */
[----:B------:R-:W-:Y:S01]  /*60e0*/  I2IP.S8.S32.SAT R108, R23, R18, RZ ;  /* 0x00000012176c7239 */ /* 0x000fe200000014ff */
[----:B------:R-:W-:Y:S01]  /*60f0*/  IMAD R21, R84, R82, R21 ;  /* 0x0000005254157224 */ /* 0x000fe200078e0215 */
[----:B------:R-:W-:Y:S01]  /*6100*/  SHF.R.S32.HI R86, RZ, 0x18, R89 ;  /* 0x00000018ff567819 */ /* 0x000fe20000011459 */
[----:B------:R-:W-:Y:S01]  /*6110*/  IMAD.U32 R83, R90, 0x10000, RZ ;  /* 0x000100005a537824 */ /* 0x000fe200078e00ff */
[----:B------:R-:W-:Y:S01]  /*6120*/  I2IP.S8.S32.SAT R108, R17, R16, R108 ;  /* 0x00000010116c7239 */ /* 0x000fe2000000146c */
[----:B------:R-:W-:Y:S01]  /*6130*/  IMAD R27, R78, R27, RZ ;  /* 0x0000001b4e1b7224 */ /* 0x000fe200078e02ff */
[----:B------:R-:W-:Y:S01]  /*6140*/  SHF.L.U32 R84, R91, 0x10, RZ ;  /* 0x000000105b547819 */ /* 0x000fe200000006ff */
[----:B------:R-:W-:Y:S01]  /*6150*/  IMAD R22, R85, R82, R22 ;  /* 0x0000005255167224 */ /* 0x000fe200078e0216 */
[----:B------:R-:W-:Y:S01]  /*6160*/  SHF.L.U32 R85, R90, 0x8, RZ ;  /* 0x000000085a557819 */ /* 0x000fe200000006ff */
[C---:B------:R-:W-:Y:S01]  /*6170*/  IMAD R24, R78.reuse, R28, RZ ;  /* 0x0000001c4e187224 */ /* 0x040fe200078e02ff */
[----:B------:R-:W-:Y:S01]  /*6180*/  SHF.R.S32.HI R83, RZ, 0x18, R83 ;  /* 0x00000018ff537819 */ /* 0x000fe20000011453 */
[----:B------:R-:W-:Y:S01]  /*6190*/  IMAD R25, R78, R29, RZ ;  /* 0x0000001d4e197224 */ /* 0x000fe200078e02ff */
[----:B------:R-:W-:Y:S01]  /*61a0*/  SHF.R.S32.HI R84, RZ, 0x18, R84 ;  /* 0x00000018ff547819 */ /* 0x000fe20000011454 */
[----:B------:R-:W-:Y:S01]  /*61b0*/  IMAD R27, R86, R82, R27 ;  /* 0x00000052561b7224 */ /* 0x000fe200078e021b */
[----:B------:R-:W-:Y:S01]  /*61c0*/  SHF.R.S32.HI R85, RZ, 0x18, R85 ;  /* 0x00000018ff557819 */ /* 0x000fe20000011455 */
[C---:B------:R-:W-:Y:S01]  /*61d0*/  IMAD R26, R78.reuse, R30, RZ ;  /* 0x0000001e4e1a7224 */ /* 0x040fe200078e02ff */
[----:B------:R-:W-:Y:S01]  /*61e0*/  SHF.R.S32.HI R86, RZ, 0x18, R91 ;  /* 0x00000018ff567819 */ /* 0x000fe2000001145b */
[----:B------:R-:W-:Y:S01]  /*61f0*/  IMAD R24, R81, R82, R24 ;  /* 0x0000005251187224 */ /* 0x000fe200078e0218 */
[----:B------:R-:W-:Y:S01]  /*6200*/  I2IP.S8.S32.SAT R109, R27, R22, RZ ;  /* 0x000000161b6d7239 */ /* 0x000fe200000014ff */
[----:B------:R-:W-:Y:S01]  /*6210*/  IMAD R25, R83, R82, R25 ;  /* 0x0000005253197224 */ /* 0x000fe200078e0219 */
[----:B------:R-:W-:Y:S01]  /*6220*/  SHF.R.S32.HI R81, RZ, 0x18, R90 ;  /* 0x00000018ff517819 */ /* 0x000fe2000001145a */
[C---:B------:R-:W-:Y:S01]  /*6230*/  IMAD R31, R78.reuse, R31, RZ ;  /* 0x0000001f4e1f7224 */ /* 0x040fe200078e02ff */
[----:B------:R-:W-:Y:S01]  /*6240*/  I2IP.S8.S32.SAT R109, R21, R20, R109 ;  /* 0x00000014156d7239 */ /* 0x000fe2000000146d */
[----:B------:R-:W-:Y:S01]  /*6250*/  IMAD R26, R85, R82, R26 ;  /* 0x00000052551a7224 */ /* 0x000fe200078e021a */
[C---:B------:R-:W-:Y:S01]  /*6260*/  PRMT R83, R91.reuse, 0x8880, RZ ;  /* 0x000088805b537816 */ /* 0x040fe200000000ff */
[C---:B------:R-:W-:Y:S01]  /*6270*/  IMAD R28, R78.reuse, R32, RZ ;  /* 0x000000204e1c7224 */ /* 0x040fe200078e02ff */
[----:B------:R-:W-:Y:S01]  /*6280*/  SHF.L.U32 R85, R91, 0x8, RZ ;  /* 0x000000085b557819 */ /* 0x000fe200000006ff */
[C---:B------:R-:W-:Y:S02]  /*6290*/  IMAD R29, R78.reuse, R33, RZ ;  /* 0x000000214e1d7224 */ /* 0x040fe400078e02ff */
[----:B------:R-:W-:Y:S01]  /*62a0*/  IMAD R31, R81, R82, R31 ;  /* 0x00000052511f7224 */ /* 0x000fe200078e021f */
[----:B------:R-:W-:Y:S01]  /*62b0*/  SHF.R.S32.HI R85, RZ, 0x18, R85 ;  /* 0x00000018ff557819 */ /* 0x000fe20000011455 */
[----:B------:R-:W-:Y:S01]  /*62c0*/  IMAD R30, R78, R34, RZ ;  /* 0x000000224e1e7224 */ /* 0x000fe200078e02ff */
[----:B------:R-:W-:Y:S01]  /*62d0*/  PRMT R81, R92, 0x8880, RZ ;  /* 0x000088805c517816 */ /* 0x000fe200000000ff */
[----:B------:R-:W-:Y:S01]  /*62e0*/  IMAD R28, R83, R82, R28 ;  /* 0x00000052531c7224 */ /* 0x000fe200078e021c */
[----:B------:R-:W-:Y:S01]  /*62f0*/  I2IP.S8.S32.SAT R110, R31, R26, RZ ;  /* 0x0000001a1f6e7239 */ /* 0x000fe200000014ff */
[----:B------:R-:W-:Y:S01]  /*6300*/  IMAD R29, R84, R82, R29 ;  /* 0x00000052541d7224 */ /* 0x000fe200078e021d */
[----:B------:R-:W-:Y:S01]  /*6310*/  SHF.L.U32 R83, R92, 0x10, RZ ;  /* 0x000000105c537819 */ /* 0x000fe200000006ff */
[----:B------:R-:W-:Y:S01]  /*6320*/  IMAD R35, R78, R35, RZ ;  /* 0x000000234e237224 */ /* 0x000fe200078e02ff */
[----:B------:R-:W-:Y:S01]  /*6330*/  I2IP.S8.S32.SAT R110, R25, R24, R110 ;  /* 0x00000018196e7239 */ /* 0x000fe2000000146e */
[----:B------:R-:W-:Y:S01]  /*6340*/  IMAD R30, R85, R82, R30 ;  /* 0x00000052551e7224 */ /* 0x000fe200078e021e */
[----:B------:R-:W-:Y:S01]  /*6350*/  SHF.L.U32 R85, R92, 0x8, RZ ;  /* 0x000000085c557819 */ /* 0x000fe200000006ff */
[C---:B------:R-:W-:Y:S01]  /*6360*/  IMAD R32, R78.reuse, R36, RZ ;  /* 0x000000244e207224 */ /* 0x040fe200078e02ff */
[----:B------:R-:W-:Y:S01]  /*6370*/  SHF.R.S32.HI R83, RZ, 0x18, R83 ;  /* 0x00000018ff537819 */ /* 0x000fe20000011453 */
[----:B------:R-:W-:Y:S01]  /*6380*/  IMAD R33, R78, R37, RZ ;  /* 0x000000254e217224 */ /* 0x000fe200078e02ff */
[----:B------:R-:W-:Y:S01]  /*6390*/  SHF.R.S32.HI R85, RZ, 0x18, R85 ;  /* 0x00000018ff557819 */ /* 0x000fe20000011455 */
[----:B------:R-:W-:Y:S01]  /*63a0*/  IMAD R35, R86, R82, R35 ;  /* 0x0000005256237224 */ /* 0x000fe200078e0223 */
[----:B------:R-:W-:Y:S01]  /*63b0*/  PRMT R84, R93, 0x8880, RZ ;  /* 0x000088805d547816 */ /* 0x000fe200000000ff */
[----:B------:R-:W-:Y:S01]  /*63c0*/  IMAD R34, R78, R38, RZ ;  /* 0x000000264e227224 */ /* 0x000fe200078e02ff */
[----:B------:R-:W-:Y:S01]  /*63d0*/  SHF.L.U32 R86, R96, 0x10, RZ ;  /* 0x0000001060567819 */ /* 0x000fe200000006ff */
[----:B------:R-:W-:Y:S01]  /*63e0*/  IMAD R32, R81, R82, R32 ;  /* 0x0000005251207224 */ /* 0x000fe200078e0220 */
[----:B------:R-:W-:Y:S01]  /*63f0*/  SHF.R.S32.HI R81, RZ, 0x18, R92 ;  /* 0x00000018ff517819 */ /* 0x000fe2000001145c */
[C---:B------:R-:W-:Y:S01]  /*6400*/  IMAD R39, R78.reuse, R39, RZ ;  /* 0x000000274e277224 */ /* 0x040fe200078e02ff */
[----:B------:R-:W-:Y:S01]  /*6410*/  I2IP.S8.S32.SAT R111, R35, R30, RZ ;  /* 0x0000001e236f7239 */ /* 0x000fe200000014ff */
[-C--:B------:R-:W-:Y:S02]  /*6420*/  IMAD R33, R83, R82.reuse, R33 ;  /* 0x0000005253217224 */ /* 0x080fe400078e0221 */
[----:B------:R-:W-:Y:S01]  /*6430*/  IMAD R34, R85, R82, R34 ;  /* 0x0000005255227224 */ /* 0x000fe200078e0222 */
[----:B------:R-:W-:Y:S01]  /*6440*/  I2IP.S8.S32.SAT R111, R29, R28, R111 ;  /* 0x0000001c1d6f7239 */ /* 0x000fe2000000146f */
[C---:B------:R-:W-:Y:S01]  /*6450*/  IMAD.U32 R83, R93.reuse, 0x10000, RZ ;  /* 0x000100005d537824 */ /* 0x040fe200078e00ff */
[----:B------:R-:W-:Y:S01]  /*6460*/  SHF.L.U32 R85, R93, 0x8, RZ ;  /* 0x000000085d557819 */ /* 0x000fe200000006ff */
[----:B------:R-:W-:Y:S01]  /*6470*/  IMAD R39, R81, R82, R39 ;  /* 0x0000005251277224 */ /* 0x000fe200078e0227 */
[----:B------:R-:W-:Y:S01]  /*6480*/  MOV R81, R84 ;  /* 0x0000005400517202 */ /* 0x000fe20000000f00 */
[C---:B------:R-:W-:Y:S01]  /*6490*/  IMAD R36, R78.reuse, R40, RZ ;  /* 0x000000284e247224 */ /* 0x040fe200078e02ff */
[----:B------:R-:W-:Y:S01]  /*64a0*/  SHF.R.S32.HI R83, RZ, 0x18, R83 ;  /* 0x00000018ff537819 */ /* 0x000fe20000011453 */
[C---:B------:R-:W-:Y:S01]  /*64b0*/  IMAD R37, R78.reuse, R41, RZ ;  /* 0x000000294e257224 */ /* 0x040fe200078e02ff */
[----:B------:R-:W-:Y:S01]  /*64c0*/  SHF.R.S32.HI R85, RZ, 0x18, R85 ;  /* 0x00000018ff557819 */ /* 0x000fe20000011455 */
[C---:B------:R-:W-:Y:S01]  /*64d0*/  IMAD R38, R78.reuse, R42, RZ ;  /* 0x0000002a4e267224 */ /* 0x040fe200078e02ff */
[----:B------:R1:W-:Y:S01]  /*64e0*/  STS.128 [R172+0x4200], R108 ;  /* 0x0042006cac007388 */ /* 0x0003e20000000c00 */
[----:B------:R-:W-:Y:S01]  /*64f0*/  IMAD R36, R81, R82, R36 ;  /* 0x0000005251247224 */ /* 0x000fe200078e0224 */
[----:B------:R-:W-:Y:S01]  /*6500*/  I2IP.S8.S32.SAT R112, R39, R34, RZ ;  /* 0x0000002227707239 */ /* 0x000fe200000014ff */
[-C--:B------:R-:W-:Y:S01]  /*6510*/  IMAD R37, R83, R82.reuse, R37 ;  /* 0x0000005253257224 */ /* 0x080fe200078e0225 */
[----:B------:R-:W-:Y:S01]  /*6520*/  SHF.R.S32.HI R84, RZ, 0x18, R93 ;  /* 0x00000018ff547819 */ /* 0x000fe2000001145d */
[----:B------:R-:W-:Y:S01]  /*6530*/  IMAD R43, R78, R43, RZ ;  /* 0x0000002b4e2b7224 */ /* 0x000fe200078e02ff */
[C---:B------:R-:W-:Y:S01]  /*6540*/  SHF.L.U32 R83, R94.reuse, 0x10, RZ ;  /* 0x000000105e537819 */ /* 0x040fe200000006ff */
[----:B------:R-:W-:Y:S01]  /*6550*/  IMAD R38, R85, R82, R38 ;  /* 0x0000005255267224 */ /* 0x000fe200078e0226 */
[----:B------:R-:W-:Y:S01]  /*6560*/  PRMT R81, R94, 0x8880, RZ ;  /* 0x000088805e517816 */ /* 0x000fe200000000ff */
[----:B------:R-:W-:Y:S01]  /*6570*/  IMAD R40, R78, R44, RZ ;  /* 0x0000002c4e287224 */ /* 0x000fe200078e02ff */
[----:B------:R-:W-:Y:S01]  /*6580*/  SHF.L.U32 R85, R94, 0x8, RZ ;  /* 0x000000085e557819 */ /* 0x000fe200000006ff */
[----:B------:R-:W-:Y:S01]  /*6590*/  IMAD R41, R78, R45, RZ ;  /* 0x0000002d4e297224 */ /* 0x000fe200078e02ff */
[----:B------:R-:W-:Y:S01]  /*65a0*/  SHF.R.S32.HI R83, RZ, 0x18, R83 ;  /* 0x00000018ff537819 */ /* 0x000fe20000011453 */
[----:B------:R-:W-:Y:S01]  /*65b0*/  IMAD R43, R84, R82, R43 ;  /* 0x00000052542b7224 */ /* 0x000fe200078e022b */
[----:B------:R-:W-:Y:S01]  /*65c0*/  SHF.R.S32.HI R85, RZ, 0x18, R85 ;  /* 0x00000018ff557819 */ /* 0x000fe20000011455 */
[C---:B------:R-:W-:Y:S01]  /*65d0*/  IMAD R42, R78.reuse, R46, RZ ;  /* 0x0000002e4e2a7224 */ /* 0x040fe200078e02ff */
[----:B------:R-:W-:Y:S01]  /*65e0*/  I2IP.S8.S32.SAT R112, R33, R32, R112 ;  /* 0x0000002021707239 */ /* 0x000fe20000001470 */
[----:B------:R-:W-:Y:S01]  /*65f0*/  IMAD R40, R81, R82, R40 ;  /* 0x0000005251287224 */ /* 0x000fe200078e0228 */
[----:B------:R-:W-:Y:S01]  /*6600*/  SHF.R.S32.HI R84, RZ, 0x18, R94 ;  /* 0x00000018ff547819 */ /* 0x000fe2000001145e */
[----:B------:R-:W-:Y:S01]  /*6610*/  IMAD R47, R78, R47, RZ ;  /* 0x0000002f4e2f7224 */ /* 0x000fe200078e02ff */
[----:B------:R-:W-:Y:S01]  /*6620*/  I2IP.S8.S32.SAT R113, R43, R38, RZ ;  /* 0x000000262b717239 */ /* 0x000fe200000014ff */
[-C--:B------:R-:W-:Y:S01]  /*6630*/  IMAD R41, R83, R82.reuse, R41 ;  /* 0x0000005253297224 */ /* 0x080fe200078e0229 */
[----:B------:R-:W-:Y:S01]  /*6640*/  PRMT R81, R95, 0x8880, RZ ;  /* 0x000088805f517816 */ /* 0x000fe200000000ff */
[-C--:B------:R-:W-:Y:S01]  /*6650*/  IMAD R42, R85, R82.reuse, R42 ;  /* 0x00000052552a7224 */ /* 0x080fe200078e022a */
[----:B------:R-:W-:Y:S01]  /*6660*/  SHF.L.U32 R83, R95, 0x10, RZ ;  /* 0x000000105f537819 */ /* 0x000fe200000006ff */
[----:B------:R-:W-:Y:S01]  /*6670*/  IMAD R47, R84, R82, R47 ;  /* 0x00000052542f7224 */ /* 0x000fe200078e022f */
[----:B------:R-:W-:Y:S01]  /*6680*/  I2IP.S8.S32.SAT R113, R37, R36, R113 ;  /* 0x0000002425717239 */ /* 0x000fe20000001471 */
[C---:B------:R-:W-:Y:S01]  /*6690*/  IMAD R44, R78.reuse, R48, RZ ;  /* 0x000000304e2c7224 */ /* 0x040fe200078e02ff */
[----:B------:R-:W-:Y:S01]  /*66a0*/  SHF.R.S32.HI R83, RZ, 0x18, R83 ;  /* 0x00000018ff537819 */ /* 0x000fe20000011453 */
[----:B------:R-:W-:Y:S01]  /*66b0*/  IMAD.SHL.U32 R84, R95, 0x100, RZ ;  /* 0x000001005f547824 */ /* 0x000fe200078e00ff */
[----:B------:R-:W-:Y:S01]  /*66c0*/  I2IP.S8.S32.SAT R114, R47, R42, RZ ;  /* 0x0000002a2f727239 */ /* 0x000fe200000014ff */
[----:B------:R-:W-:Y:S01]  /*66d0*/  IMAD R45, R78, R49, RZ ;  /* 0x000000314e2d7224 */ /* 0x000fe200078e02ff */
[----:B------:R-:W-:Y:S01]  /*66e0*/  PRMT R85, R96, 0x8880, RZ ;  /* 0x0000888060557816 */ /* 0x000fe200000000ff */
[----:B------:R-:W-:Y:S01]  /*66f0*/  IMAD R44, R81, R82, R44 ;  /* 0x00000052512c7224 */ /* 0x000fe200078e022c */
[----:B------:R-:W-:Y:S01]  /*6700*/  SHF.R.S32.HI R81, RZ, 0x18, R84 ;  /* 0x00000018ff517819 */ /* 0x000fe20000011454 */
[C---:B------:R-:W-:Y:S01]  /*6710*/  IMAD R46, R78.reuse, R50, RZ ;  /* 0x000000324e2e7224 */ /* 0x040fe200078e02ff */
[----:B------:R-:W-:Y:S01]  /*6720*/  I2IP.S8.S32.SAT R114, R41, R40, R114 ;  /* 0x0000002829727239 */ /* 0x000fe20000001472 */
[----:B------:R-:W-:Y:S01]  /*6730*/  IMAD R45, R83, R82, R45 ;  /* 0x00000052532d7224 */ /* 0x000fe200078e022d */
[----:B------:R-:W-:Y:S01]  /*6740*/  SHF.R.S32.HI R83, RZ, 0x18, R95 ;  /* 0x00000018ff537819 */ /* 0x000fe2000001145f */
[----:B------:R-:W-:Y:S01]  /*6750*/  IMAD R51, R78, R51, RZ ;  /* 0x000000334e337224 */ /* 0x000fe200078e02ff */
[----:B------:R-:W-:Y:S01]  /*6760*/  SHF.L.U32 R84, R96, 0x8, RZ ;  /* 0x0000000860547819 */ /* 0x000fe200000006ff */
[C---:B------:R-:W-:Y:S02]  /*6770*/  IMAD R48, R78.reuse, R52, RZ ;  /* 0x000000344e307224 */ /* 0x040fe400078e02ff */
[-C--:B------:R-:W-:Y:S01]  /*6780*/  IMAD R46, R81, R82.reuse, R46 ;  /* 0x00000052512e7224 */ /* 0x080fe200078e022e */
[----:B------:R-:W-:Y:S01]  /*6790*/  SHF.R.S32.HI R81, RZ, 0x18, R86 ;  /* 0x00000018ff517819 */ /* 0x000fe20000011456 */
[C---:B------:R-:W-:Y:S01]  /*67a0*/  IMAD R49, R78.reuse, R53, RZ ;  /* 0x000000354e317224 */ /* 0x040fe200078e02ff */
[----:B------:R-:W-:Y:S01]  /*67b0*/  SHF.R.S32.HI R86, RZ, 0x18, R99 ;  /* 0x00000018ff567819 */ /* 0x000fe20000011463 */
[----:B------:R-:W-:Y:S01]  /*67c0*/  IMAD R51, R83, R82, R51 ;  /* 0x0000005253337224 */ /* 0x000fe200078e0233 */
[----:B------:R-:W-:Y:S01]  /*67d0*/  SHF.R.S32.HI R83, RZ, 0x18, R84 ;  /* 0x00000018ff537819 */ /* 0x000fe20000011454 */
[C---:B------:R-:W-:Y:S01]  /*67e0*/  IMAD R50, R78.reuse, R54, RZ ;  /* 0x000000364e327224 */ /* 0x040fe200078e02ff */
[----:B------:R-:W-:Y:S01]  /*67f0*/  SHF.R.S32.HI R84, RZ, 0x18, R96 ;  /* 0x00000018ff547819 */ /* 0x000fe20000011460 */
[----:B------:R-:W-:Y:S01]  /*6800*/  IMAD R48, R85, R82, R48 ;  /* 0x0000005255307224 */ /* 0x000fe200078e0230 */
[----:B------:R-:W-:Y:S01]  /*6810*/  I2IP.S8.S32.SAT R115, R51, R46, RZ ;  /* 0x0000002e33737239 */ /* 0x000fe200000014ff */
[C---:B------:R-:W-:Y:S01]  /*6820*/  IMAD R55, R78.reuse, R55, RZ ;  /* 0x000000374e377224 */ /* 0x040fe200078e02ff */
[----:B------:R-:W-:Y:S01]  /*6830*/  SHF.L.U32 R85, R97, 0x10, RZ ;  /* 0x0000001061557819 */ /* 0x000fe200000006ff */
[----:B------:R-:W-:Y:S01]  /*6840*/  IMAD R49, R81, R82, R49 ;  /* 0x0000005251317224 */ /* 0x000fe200078e0231 */
[----:B------:R-:W-:Y:S01]  /*6850*/  PRMT R81, R97, 0x8880, RZ ;  /* 0x0000888061517816 */ /* 0x000fe200000000ff */
[----:B------:R-:W-:Y:S01]  /*6860*/  IMAD R52, R78, R56, RZ ;  /* 0x000000384e347224 */ /* 0x000fe200078e02ff */
[----:B------:R-:W-:Y:S01]  /*6870*/  I2IP.S8.S32.SAT R115, R45, R44, R115 ;  /* 0x0000002c2d737239 */ /* 0x000fe20000001473 */
[-C--:B------:R-:W-:Y:S01]  /*6880*/  IMAD R50, R83, R82.reuse, R50 ;  /* 0x0000005253327224 */ /* 0x080fe200078e0232 */
[----:B------:R-:W-:Y:S01]  /*6890*/  SHF.R.S32.HI R83, RZ, 0x18, R85 ;  /* 0x00000018ff537819 */ /* 0x000fe20000011455 */
[-C--:B------:R-:W-:Y:S01]  /*68a0*/  IMAD R55, R84, R82.reuse, R55 ;  /* 0x0000005254377224 */ /* 0x080fe200078e0237 */
[----:B------:R-:W-:Y:S01]  /*68b0*/  PRMT R85, R98, 0x8880, RZ ;  /* 0x0000888062557816 */ /* 0x000fe200000000ff */
[----:B------:R-:W-:Y:S01]  /*68c0*/  IMAD R52, R81, R82, R52 ;  /* 0x0000005251347224 */ /* 0x000fe200078e0234 */
[----:B------:R-:W-:Y:S01]  /*68d0*/  SHF.L.U32 R81, R97, 0x8, RZ ;  /* 0x0000000861517819 */ /* 0x000fe200000006ff */
[C---:B------:R-:W-:Y:S01]  /*68e0*/  IMAD R53, R78.reuse, R57, RZ ;  /* 0x000000394e357224 */ /* 0x040fe200078e02ff */
[----:B------:R1:W-:Y:S01]  /*68f0*/  STS.128 [R171+0x4200], R112 ;  /* 0x00420070ab007388 */ /* 0x0003e20000000c00 */
[----:B------:R-:W-:Y:S01]  /*6900*/  IMAD R54, R78, R58, RZ ;  /* 0x0000003a4e367224 */ /* 0x000fe200078e02ff */
[----:B------:R-:W-:Y:S01]  /*6910*/  SHF.R.S32.HI R81, RZ, 0x18, R81 ;  /* 0x00000018ff517819 */ /* 0x000fe20000011451 */
[----:B------:R-:W-:Y:S01]  /*6920*/  IMAD R53, R83, R82, R53 ;  /* 0x0000005253357224 */ /* 0x000fe200078e0235 */
[----:B------:R-:W-:Y:S01]  /*6930*/  SHF.L.U32 R84, R98, 0x10, RZ ;  /* 0x0000001062547819 */ /* 0x000fe200000006ff */
[C---:B------:R-:W-:Y:S01]  /*6940*/  IMAD R59, R78.reuse, R59, RZ ;  /* 0x0000003b4e3b7224 */ /* 0x040fe200078e02ff */
[----:B------:R-:W-:Y:S01]  /*6950*/  SHF.R.S32.HI R83, RZ, 0x18, R97 ;  /* 0x00000018ff537819 */ /* 0x000fe20000011461 */
[C---:B------:R-:W-:Y:S01]  /*6960*/  IMAD R56, R78.reuse, R60, RZ ;  /* 0x0000003c4e387224 */ /* 0x040fe200078e02ff */
[----:B------:R-:W-:Y:S01]  /*6970*/  I2IP.S8.S32.SAT R120, R55, R50, RZ ;  /* 0x0000003237787239 */ /* 0x000fe200000014ff */
[----:B------:R-:W-:Y:S01]  /*6980*/  IMAD R54, R81, R82, R54 ;  /* 0x0000005251367224 */ /* 0x000fe200078e0236 */
[----:B------:R-:W-:Y:S01]  /*6990*/  SHF.R.S32.HI R84, RZ, 0x18, R84 ;  /* 0x00000018ff547819 */ /* 0x000fe20000011454 */
[----:B------:R-:W-:Y:S01]  /*69a0*/  IMAD R57, R78, R61, RZ ;  /* 0x0000003d4e397224 */ /* 0x000fe200078e02ff */
[----:B------:R-:W-:Y:S01]  /*69b0*/  I2IP.S8.S32.SAT R120, R49, R48, R120 ;  /* 0x0000003031787239 */ /* 0x000fe20000001478 */
[-C--:B------:R-:W-:Y:S01]  /*69c0*/  IMAD R59, R83, R82.reuse, R59 ;  /* 0x00000052533b7224 */ /* 0x080fe200078e023b */
[----:B------:R-:W-:Y:S01]  /*69d0*/  PRMT R83, R99, 0x8880, RZ ;  /* 0x0000888063537816 */ /* 0x000fe200000000ff */
[-C--:B------:R-:W-:Y:S01]  /*69e0*/  IMAD R56, R85, R82.reuse, R56 ;  /* 0x0000005255387224 */ /* 0x080fe200078e0238 */
[----:B------:R-:W-:Y:S01]  /*69f0*/  SHF.R.S32.HI R81, RZ, 0x18, R98 ;  /* 0x00000018ff517819 */ /* 0x000fe20000011462 */
[----:B------:R-:W-:Y:S01]  /*6a00*/  IMAD R57, R84, R82, R57 ;  /* 0x0000005254397224 */ /* 0x000fe200078e0239 */
[----:B------:R-:W-:Y:S01]  /*6a10*/  I2IP.S8.S32.SAT R121, R59, R54, RZ ;  /* 0x000000363b797239 */ /* 0x000fe200000014ff */
[C---:B------:R-:W-:Y:S01]  /*6a20*/  IMAD R58, R78.reuse, R62, RZ ;  /* 0x0000003e4e3a7224 */ /* 0x040fe200078e02ff */
[C---:B------:R-:W-:Y:S01]  /*6a30*/  SHF.L.U32 R85, R99.reuse, 0x8, RZ ;  /* 0x0000000863557819 */ /* 0x040fe200000006ff */
[----:B------:R-:W-:Y:S01]  /*6a40*/  IMAD.U32 R84, R99, 0x10000, RZ ;  /* 0x0001000063547824 */ /* 0x000fe200078e00ff */
[----:B------:R-:W-:Y:S01]  /*6a50*/  I2IP.S8.S32.SAT R121, R53, R52, R121 ;  /* 0x0000003435797239 */ /* 0x000fe20000001479 */
[C---:B------:R-:W-:Y:S01]  /*6a60*/  IMAD R63, R78.reuse, R63, RZ ;  /* 0x0000003f4e3f7224 */ /* 0x040fe200078e02ff */
[----:B------:R-:W-:Y:S01]  /*6a70*/  SHF.R.S32.HI R85, RZ, 0x18, R85 ;  /* 0x00000018ff557819 */ /* 0x000fe20000011455 */
[C---:B------:R-:W-:Y:S01]  /*6a80*/  IMAD R60, R78.reuse, R64, RZ ;  /* 0x000000404e3c7224 */ /* 0x040fe200078e02ff */
[----:B------:R-:W-:Y:S01]  /*6a90*/  SHF.R.S32.HI R84, RZ, 0x18, R84 ;  /* 0x00000018ff547819 */ /* 0x000fe20000011454 */
[-C--:B------:R-:W-:Y:S02]  /*6aa0*/  IMAD R58, R87, R82.reuse, R58 ;  /* 0x00000052573a7224 */ /* 0x080fe400078e023a */
[C---:B------:R-:W-:Y:S02]  /*6ab0*/  IMAD R61, R78.reuse, R65, RZ ;  /* 0x000000414e3d7224 */ /* 0x040fe400078e02ff */
[-C--:B------:R-:W-:Y:S02]  /*6ac0*/  IMAD R63, R81, R82.reuse, R63 ;  /* 0x00000052513f7224 */ /* 0x080fe400078e023f */
[----:B------:R-:W-:Y:S02]  /*6ad0*/  IMAD R60, R83, R82, R60 ;  /* 0x00000052533c7224 */ /* 0x000fe400078e023c */
[----:B------:R-:W-:Y:S01]  /*6ae0*/  IMAD R62, R78, R66, RZ ;  /* 0x000000424e3e7224 */ /* 0x000fe200078e02ff */
[----:B------:R-:W-:Y:S01]  /*6af0*/  I2IP.S8.S32.SAT R122, R63, R58, RZ ;  /* 0x0000003a3f7a7239 */ /* 0x000fe200000014ff */
[----:B------:R-:W-:Y:S02]  /*6b00*/  IMAD R61, R84, R82, R61 ;  /* 0x00000052543d7224 */ /* 0x000fe400078e023d */
[----:B------:R-:W-:Y:S01]  /*6b10*/  IMAD R67, R78, R67, RZ ;  /* 0x000000434e437224 */ /* 0x000fe200078e02ff */
[----:B------:R-:W-:Y:S01]  /*6b20*/  I2IP.S8.S32.SAT R122, R57, R56, R122 ;  /* 0x00000038397a7239 */ /* 0x000fe2000000147a */
[-C--:B------:R-:W-:Y:S02]  /*6b30*/  IMAD R62, R85, R82.reuse, R62 ;  /* 0x00000052553e7224 */ /* 0x080fe400078e023e */
[----:B------:R-:W-:Y:S05]  /*6b40*/  IMAD R67, R86, R82, R67 ;  /* 0x0000005256437224 */ /* 0x000fea00078e0243 */
[----:B------:R-:W-:Y:S04]  /*6b50*/  I2IP.S8.S32.SAT R123, R67, R62, RZ ;  /* 0x0000003e437b7239 */ /* 0x000fe800000014ff */
[----:B------:R-:W-:Y:S05]  /*6b60*/  I2IP.S8.S32.SAT R123, R61, R60, R123 ;  /* 0x0000003c3d7b7239 */ /* 0x000fea000000147b */
[----:B------:R1:W-:Y:S01]  /*6b70*/  STS.128 [R170+0x4200], R120 ;  /* 0x00420078aa007388 */ /* 0x0003e20000000c00 */
[----:B------:R-:W-:Y:S01]  /*6b80*/  @!PT LDS RZ, [RZ] ;  /* 0x00000000fffff984 */ /* 0x000fe20000000800 */
[----:B------:R-:W-:Y:S01]  /*6b90*/  @!PT LDS RZ, [RZ] ;  /* 0x00000000fffff984 */ /* 0x000fe20000000800 */
[----:B------:R-:W-:Y:S01]  /*6ba0*/  @!PT LDS RZ, [RZ] ;  /* 0x00000000fffff984 */ /* 0x000fe20000000800 */
[----:B------:R-:W-:Y:S01]  /*6bb0*/  @!PT LDS RZ, [RZ] ;  /* 0x00000000fffff984 */ /* 0x000fe20000000800 */
[----:B------:R2:W-:Y:S07]  /*6bc0*/  MEMBAR.ALL.CTA ;  /* 0x0000000000007992 */ /* 0x0005ee0000008000 */
[----:B--2---:R-:W2:Y:S02]  /*6bd0*/  FENCE.VIEW.ASYNC.S ;  /* 0x00000000000073c6 */ /* 0x004ea40000000000 */
[----:B--2---:R-:W-:Y:S06]  /*6be0*/  BAR.SYNC.DEFER_BLOCKING 0x1, 0x80 ;  /* 0x0042000000007b1d */ /* 0x004fec0000010000 */
[----:B------:R-:W-:Y:S05]  /*6bf0*/  @P0 BRA `(.L_x_97) ;  /* 0x0000000000280947 */ /* 0x000fea0003800000 */
[----:B------:R-:W-:Y:S02]  /*6c00*/  UIADD3 UR4, UPT, UPT, UR49, 0x4200, URZ ;  /* 0x0000420031047890 */ /* 0x000fe4000fffe0ff */
[----:B------:R-:W-:Y:S01]  /*6c10*/  UIADD3 UR6, UP0, UPT, UR52, 0x680, URZ ;  /* 0x0000068034067890 */ /* 0x000fe2000ff1e0ff */
[----:B------:R-:W-:Y:S03]  /*6c20*/  UMOV UR43, UR36 ;  /* 0x00000024002b7c82 */ /* 0x000fe60008000000 */
[----:B------:R-:W-:Y:S01]  /*6c30*/  MOV R166, UR4 ;  /* 0x0000000400a67c02 */ /* 0x000fe20008000f00 */
[----:B------:R-:W-:Y:S03]  /*6c40*/  UIADD3.X UR7, UPT, UPT, URZ, UR53, URZ, UP0, !UPT ;  /* 0x00000035ff077290 */ /* 0x000fe600087fe4ff */
[----:B------:R-:W-:Y:S11]  /*6c50*/  R2UR UR40, R166 ;  /* 0x00000000a62872ca */ /* 0x000ff600000e0000 */
[----:B------:R-:W-:Y:S02]  /*6c60*/  @!UPT UIADD3 URZ, UPT, UPT, URZ, URZ, URZ ;  /* 0x000000fffffff290 */ /* 0x000fe4000fffe0ff */
[----:B------:R2:W-:Y:S01]  /*6c70*/  UTMASTG.3D [UR40], [UR6] ;  /* 0x00000028060073b5 */ /* 0x0005e20008010000 */
[----:B------:R0:W-:Y:S01]  /*6c80*/  UTMACMDFLUSH ;  /* 0x00000000000079b7 */ /* 0x0001e20000000000 */
[----:B--2---:R-:W-:Y:S04]  /*6c90*/  DEPBAR.LE SB0, 0x1 ;  /* 0x000080400000791a */ /* 0x004fe80000000000 */
.L_x_97:
[----:B------:R-:W-:Y:S05]  /*6ca0*/  BSYNC.RECONVERGENT B0 ;  /* 0x0000000000007941 */ /* 0x000fea0003800200 */
.L_x_96:
[----:B------:R-:W-:Y:S06]  /*6cb0*/  BAR.SYNC.DEFER_BLOCKING 0x1, 0x80 ;  /* 0x0042000000007b1d */ /* 0x000fec0000010000 */
[----:B------:R-:W2:Y:S01]  /*6cc0*/  @P6 SYNCS.PHASECHK.TRANS64.TRYWAIT P0, [R125+URZ+0x60], R126 ;  /* 0x0000607e7d0065a7 */ /* 0x000ea200080011ff */
[----:B------:R-:W-:Y:S01]  /*6cd0*/  BSSY B1, `(.L_x_98) ;  /* 0x0000023000017945 */ /* 0x000fe20003800000 */
[----:B--2---:R-:W-:Y:S03]  /*6ce0*/  @P6 SEL R117, RZ, 0x1, !P0 ;  /* 0x00000001ff756807 */ /* 0x004fe60004000000 */
[----:B------:R-:W-:Y:S05]  /*6cf0*/  @!P6 BRA `(.L_x_99) ;  /* 0x000000000080e947 */ /* 0x000fea0003800000 */
[----:B------:R-:W-:Y:S01]  /*6d00*/  ISETP.NE.AND P1, PT, R118, RZ, PT ;  /* 0x000000ff7600720c */ /* 0x000fe20003f25270 */
[----:B------:R-:W-:Y:S01]  /*6d10*/  BSSY B0, `(.L_x_100) ;  /* 0x000000a000007945 */ /* 0x000fe20003800000 */
[----:B------:R-:W-:Y:S11]  /*6d20*/  ISETP.NE.AND P0, PT, R117, RZ, PT ;  /* 0x000000ff7500720c */ /* 0x000ff60003f05270 */
[----:B------:R-:W-:Y:S04]  /*6d30*/  @P1 IMAD R119, R160, 0x2000, R119 ;  /* 0x00002000a0771824 */ /* 0x000fe800078e0277 */
[--C-:B------:R-:W-:Y:S01]  /*6d40*/  @P1 IMAD.IADD R124, R124, 0x1, R119.reuse ;  /* 0x000000017c7c1824 */ /* 0x100fe200078e0277 */
[----:B------:R-:W-:Y:S01]  /*6d50*/  @P1 IADD3 R3, PT, PT, R165, R119, RZ ;  /* 0x00000077a5031210 */ /* 0x000fe20007ffe0ff */
[----:B------:R-:W-:Y:S01]  /*6d60*/  @P1 IMAD.IADD R2, R164, 0x1, R119 ;  /* 0x00000001a4021824 */ /* 0x000fe200078e0277 */
[----:B------:R-:W-:Y:S06]  /*6d70*/  @P0 BRA `(.L_x_101) ;  /* 0x00000000000c0947 */ /* 0x000fec0003800000 */
[----:B------:R-:W-:Y:S04]  /*6d80*/  SHF.L.U32 R0, R159, 0x1f, RZ ;  /* 0x0000001f9f007819 */ /* 0x000fe800000006ff */
[----:B------:R-:W2:Y:S02]  /*6d90*/  SYNCS.PHASECHK.TRANS64.TRYWAIT P0, [R125+URZ+0x60], R0 ;  /* 0x000060007d0075a7 */ /* 0x000ea400080011ff */
[----:B--2---:R-:W-:Y:S05]  /*6da0*/  @!P0 BRA `(.L_x_102) ;  /* 0x0000002000248947 */ /* 0x004fea0003800000 */
.L_x_101:
[----:B------:R-:W-:Y:S05]  /*6db0*/  BSYNC B0 ;  /* 0x0000000000007941 */ /* 0x000fea0003800000 */
.L_x_100:
[----:B------:R-:W-:Y:S01]  /*6dc0*/  ISETP.NE.AND P0, PT, R118, RZ, PT ;  /* 0x000000ff7600720c */ /* 0x000fe20003f05270 */
[----:B--2---:R-:W-:Y:S02]  /*6dd0*/  VIADD R125, R125, 0x70 ;  /* 0x000000707d7d7836 */ /* 0x004fe40000000000 */
[----:B------:R-:W-:Y:S02]  /*6de0*/  IMAD.U32 R0, RZ, RZ, UR37 ;  /* 0x00000025ff007e24 */ /* 0x000fe4000f8e00ff */
[----:B------:R-:W-:Y:S03]  /*6df0*/  VIADD R160, R160, 0x1 ;  /* 0x00000001a0a07836 */ /* 0x000fe60000000000 */
[----:B------:R-:W-:Y:S05]  /*6e00*/  PRMT R0, R0, 0x654, R125 ;  /* 0x0000065400007816 */ /* 0x000fea000000007d */
[----:B------:R2:W3:Y:S04]  /*6e10*/  @P0 LDS.128 R100, [R119+0x200] ;  /* 0x0002000077640984 */ /* 0x0004e80000000c00 */
[----:B------:R2:W4:Y:S04]  /*6e20*/  @P0 LDS.128 R88, [R3+0x200] ;  /* 0x0002000003580984 */ /* 0x0005280000000c00 */
        /* <DEDUP_REMOVED lines=12> */
[----:B--234-:R-:W-:Y:S02]  /*6ef0*/  LOP3.LUT R159, R159, R0, RZ, 0x3c, !PT ;  /* 0x000000009f9f7212 */ /* 0x01cfe400078e3cff */
.L_x_99:
[----:B------:R-:W-:Y:S05]  /*6f00*/  BSYNC B1 ;  /* 0x0000000000017941 */ /* 0x000fea0003800000 */
.L_x_98:
[----:B------:R-:W-:Y:S05]  /*6f10*/  VIADD R3, R80, 0x40 ;  /* 0x0000004050037836 */ /* 0x000fea0000000000 */
[----:B------:R-:W-:Y:S04]  /*6f20*/  SHF.R.U32.HI R3, RZ, 0x15, R3 ;  /* 0x00000015ff037819 */ /* 0x000fe80000011603 */
[----:B------:R-:W-:Y:S11]  /*6f30*/  LOP3.LUT P0, RZ, R3, 0x3, R154, 0x48, !PT ;  /* 0x0000000303ff7812 */ /* 0x000ff6000780489a */
[----:B------:R-:W-:Y:S02]  /*6f40*/  @!UPT UIADD3 URZ, UPT, UPT, URZ, URZ, URZ ;  /* 0x000000fffffff290 */ /* 0x000fe4000fffe0ff */
[----:B------:R-:W-:Y:S05]  /*6f50*/  @!P0 BRA `(.L_x_103) ;  /* 0x0000000000408947 */ /* 0x000fea0003800000 */
[----:B------:R-:W2:Y:S01]  /*6f60*/  LDCU.64 UR8, c[0x4][0x70] ;  /* 0x01000e00ff0877ac */ /* 0x000ea20008000a00 */
[----:B------:R-:W-:Y:S01]  /*6f70*/  MOV R3, 0x0 ;  /* 0x0000000000037802 */ /* 0x000fe20000000f00 */
[----:B------:R-:W-:Y:S02]  /*6f80*/  HFMA2 R12, -RZ, RZ, 0, 5.9604644775390625e-08 ;  /* 0x00000001ff0c7431 */ /* 0x000fe400000001ff */
[----:B------:R-:W-:Y:S02]  /*6f90*/  IMAD.MOV.U32 R8, RZ, RZ, 0x192 ;  /* 0x00000192ff087424 */ /* 0x000fe400078e00ff */
[----:B------:R-:W-:Y:S01]  /*6fa0*/  IMAD.MOV.U32 R13, RZ, RZ, RZ ;  /* 0x000000ffff0d7224 */ /* 0x000fe200078e00ff */
[----:B------:R-:W3:Y:S01]  /*6fb0*/  LDCU.64 UR6, c[0x4][0x78] ;  /* 0x01000f00ff0677ac */ /* 0x000ee20008000a00 */
[----:B------:R-:W4:Y:S01]  /*6fc0*/  LDC.64 R2, c[0x4][R3] ;  /* 0x0100000003027b82 */ /* 0x000f220000000a00 */
[----:B------:R-:W5:Y:S01]  /*6fd0*/  LDCU.64 UR4, c[0x4][0x10] ;  /* 0x01000200ff0477ac */ /* 0x000f620008000a00 */
[----:B--2---:R-:W-:Y:S01]  /*6fe0*/  MOV R5, UR9 ;  /* 0x0000000900057c02 */ /* 0x004fe20008000f00 */
[----:B------:R-:W-:Y:S01]  /*6ff0*/  IMAD.U32 R4, RZ, RZ, UR8 ;  /* 0x00000008ff047e24 */ /* 0x000fe2000f8e00ff */
[----:B---3--:R-:W-:Y:S01]  /*7000*/  MOV R7, UR7 ;  /* 0x0000000700077c02 */ /* 0x008fe20008000f00 */
[----:B------:R-:W-:Y:S01]  /*7010*/  IMAD.U32 R6, RZ, RZ, UR6 ;  /* 0x00000006ff067e24 */ /* 0x000fe2000f8e00ff */
[----:B-----5:R-:W-:Y:S01]  /*7020*/  MOV R11, UR5 ;  /* 0x00000005000b7c02 */ /* 0x020fe20008000f00 */
[----:B------:R-:W-:Y:S02]  /*7030*/  IMAD.U32 R10, RZ, RZ, UR4 ;  /* 0x00000004ff0a7e24 */ /* 0x000fe4000f8e00ff */
[----:B------:R-:W-:Y:S07]  /*7040*/  LEPC R20, `(.L_x_103) ;  /* 0x000000001014794e */ /* 0x000fee0000000000 */
[----:B-1--4-:R-:W-:Y:S05]  /*7050*/  CALL.ABS.NOINC R2 ;  /* 0x0000000002007343 */ /* 0x012fea0003c00000 */
.L_x_103:
[----:B------:R-:W-:Y:S01]  /*7060*/  ISETP.NE.AND P0, PT, R167, RZ, PT ;  /* 0x000000ffa700720c */ /* 0x000fe20003f05270 */
[----:B------:R-:W-:Y:S05]  /*7070*/  WARPSYNC.ALL ;  /* 0x0000000000007948 */ /* 0x000fea0003800000 */
[----:B------:R-:W-:Y:S01]  /*7080*/  IMAD.U32 R140, R102, 0x10000, RZ ;  /* 0x00010000668c7824 */ /* 0x000fe200078e00ff */
[----:B------:R-:W-:Y:S01]  /*7090*/  R2UR UR4, R80 ;  /* 0x00000000500472ca */ /* 0x000fe200000e0000 */
[----:B------:R-:W-:Y:S01]  /*70a0*/  IMAD.U32 R134, R88, 0x10000, RZ ;  /* 0x0001000058867824 */ /* 0x000fe200078e00ff */
[C---:B------:R-:W-:Y:S01]  /*70b0*/  SHF.L.U32 R0, R100.reuse, 0x10, RZ ;  /* 0x0000001064007819 */ /* 0x040fe200000006ff */
[----:B-1----:R-:W-:Y:S01]  /*70c0*/  IMAD.U32 R119, R93, 0x10000, RZ ;  /* 0x000100005d777824 */ /* 0x002fe200078e00ff */
[----:B------:R-:W-:Y:S01]  /*70d0*/  PRMT R3, R100, 0x8880, RZ ;  /* 0x0000888064037816 */ /* 0x000fe200000000ff */
[----:B------:R-:W-:Y:S01]  /*70e0*/  IMAD.U32 R104, R98, 0x10000, RZ ;  /* 0x0001000062687824 */ /* 0x000fe200078e00ff */
[----:B------:R-:W-:Y:S01]  /*70f0*/  SHF.L.U32 R81, R100, 0x8, RZ ;  /* 0x0000000864517819 */ /* 0x000fe200000006ff */
[----:B------:R-:W-:Y:S01]  /*7100*/  IMAD.SHL.U32 R127, R90, 0x100, RZ ;  /* 0x000001005a7f7824 */ /* 0x000fe200078e00ff */
[----:B------:R-:W-:Y:S01]  /*7110*/  SHF.R.S32.HI R0, RZ, 0x18, R0 ;  /* 0x00000018ff007819 */ /* 0x000fe20000011400 */
[----:B------:R-:W-:Y:S01]  /*7120*/  IMAD.SHL.U32 R112, R95, 0x100, RZ ;  /* 0x000001005f707824 */ /* 0x000fe200078e00ff */
[----:B------:R-:W-:Y:S01]  /*7130*/  SHF.R.S32.HI R81, RZ, 0x18, R81 ;  /* 0x00000018ff517819 */ /* 0x000fe20000011451 */
[----:B------:R-:W-:Y:S01]  /*7140*/  BSSY.RECONVERGENT B0, `(.L_x_104) ;  /* 0x0000121000007945 */ /* 0x000fe20003800200 */
[----:B------:R-:W-:Y:S01]  /*7150*/  SHF.R.S32.HI R2, RZ, 0x18, R100 ;  /* 0x00000018ff027819 */ /* 0x000fe20000011464 */
[----:B------:R-:W1:Y:S01]  /*7160*/  LDTM.x64 R4, tmem[UR4+0x40] ;  /* 0x00004004000479ee */ /* 0x000e620008340000 */
[----:B------:R-:W-:Y:S01]  /*7170*/  NOP ;  /* 0x0000000000007918 */ /* 0x000fe20000000000 */
[----:B------:R-:W-:Y:S02]  /*7180*/  SHF.R.S32.HI R84, RZ, 0x18, R101 ;  /* 0x00000018ff547819 */ /* 0x000fe40000011465 */
[----:B------:R-:W-:Y:S02]  /*7190*/  SHF.R.S32.HI R85, RZ, 0x18, R102 ;  /* 0x00000018ff557819 */ /* 0x000fe40000011466 */
[----:B------:R-:W-:Y:S02]  /*71a0*/  SHF.R.S32.HI R86, RZ, 0x18, R103 ;  /* 0x00000018ff567819 */ /* 0x000fe40000011467 */
[----:B------:R-:W-:Y:S02]  /*71b0*/  SHF.R.S32.HI R87, RZ, 0x18, R88 ;  /* 0x00000018ff577819 */ /* 0x000fe40000011458 */
[----:B------:R-:W-:Y:S02]  /*71c0*/  R2UR UR5, R116 ;  /* 0x00000000740572ca */ /* 0x000fe400000e0000 */
[C---:B------:R-:W-:Y:S02]  /*71d0*/  PRMT R143, R101.reuse, 0x8880, RZ ;  /* 0x00008880658f7816 */ /* 0x040fe400000000ff */
[----:B------:R-:W-:Y:S02]  /*71e0*/  SHF.L.U32 R83, R101, 0x10, RZ ;  /* 0x0000001065537819 */ /* 0x000fe400000006ff */
[----:B------:R-:W-:Y:S02]  /*71f0*/  PRMT R141, R102, 0x8880, RZ ;  /* 0x00008880668d7816 */ /* 0x000fe400000000ff */
[----:B------:R-:W-:Y:S02]  /*7200*/  SHF.R.S32.HI R83, RZ, 0x18, R83 ;  /* 0x00000018ff537819 */ /* 0x000fe40000011453 */
[C---:B------:R-:W-:Y:S02]  /*7210*/  PRMT R138, R103.reuse, 0x8880, RZ ;  /* 0x00008880678a7816 */ /* 0x040fe400000000ff */
[----:B------:R-:W-:Y:S01]  /*7220*/  SHF.L.U32 R137, R103, 0x10, RZ ;  /* 0x0000001067897819 */ /* 0x000fe200000006ff */
[----:B------:R-:W-:Y:S01]  /*7230*/  UIADD3 UR5, UPT, UPT, UR5, 0xd0, URZ ;  /* 0x000000d005057890 */ /* 0x000fe2000fffe0ff */
[----:B-1----:R-:W-:Y:S01]  /*7240*/  IMAD R4, R78, R4, RZ ;  /* 0x000000044e047224 */ /* 0x002fe200078e02ff */
[----:B------:R-:W-:Y:S01]  /*7250*/  PRMT R135, R88, 0x8880, RZ ;  /* 0x0000888058877816 */ /* 0x000fe200000000ff */
[C---:B------:R-:W-:Y:S01]  /*7260*/  IMAD R5, R78.reuse, R5, RZ ;  /* 0x000000054e057224 */ /* 0x040fe200078e02ff */
[----:B------:R-:W-:Y:S01]  /*7270*/  UPRMT UR5, UR37, 0x654, UR5 ;  /* 0x0000065425057896 */ /* 0x000fe20008000005 */
[----:B------:R-:W-:Y:S01]  /*7280*/  IMAD R4, R3, R82, R4 ;  /* 0x0000005203047224 */ /* 0x000fe200078e0204 */
[C---:B------:R-:W-:Y:S01]  /*7290*/  PRMT R132, R89.reuse, 0x8880, RZ ;  /* 0x0000888059847816 */ /* 0x040fe200000000ff */
[----:B------:R-:W-:Y:S01]  /*72a0*/  IMAD R6, R78, R6, RZ ;  /* 0x000000064e067224 */ /* 0x000fe200078e02ff */
[----:B------:R-:W-:Y:S01]  /*72b0*/  SHF.L.U32 R131, R89, 0x10, RZ ;  /* 0x0000001059837819 */ /* 0x000fe200000006ff */
[----:B------:R-:W-:Y:S01]  /*72c0*/  IMAD R5, R0, R82, R5 ;  /* 0x0000005200057224 */ /* 0x000fe200078e0205 */
[----:B------:R-:W-:Y:S01]  /*72d0*/  PRMT R129, R90, 0x8880, RZ ;  /* 0x000088805a817816 */ /* 0x000fe200000000ff */
[----:B------:R-:W-:Y:S01]  /*72e0*/  IMAD R0, R78, R16, RZ ;  /* 0x000000104e007224 */ /* 0x000fe200078e02ff */
[----:B------:R-:W-:Y:S01]  /*72f0*/  SHF.L.U32 R128, R90, 0x10, RZ ;  /* 0x000000105a807819 */ /* 0x000fe200000006ff */
[C---:B------:R-:W-:Y:S01]  /*7300*/  IMAD R7, R78.reuse, R7, RZ ;  /* 0x000000074e077224 */ /* 0x040fe200078e02ff */
[----:B------:R-:W-:Y:S01]  /*7310*/  SYNCS.ARRIVE.TRANS64.RED.A1T0 RZ, [UR5], RZ ;  /* 0x000000ffffff79a7 */ /* 0x000fe20008100405 */
[C---:B------:R-:W-:Y:S01]  /*7320*/  IMAD R16, R78.reuse, R20, RZ ;  /* 0x000000144e107224 */ /* 0x040fe200078e02ff */
[C---:B------:R-:W-:Y:S01]  /*7330*/  PRMT R126, R91.reuse, 0x8880, RZ ;  /* 0x000088805b7e7816 */ /* 0x040fe200000000ff */
[C---:B------:R-:W-:Y:S01]  /*7340*/  IMAD R20, R78.reuse, R24, RZ ;  /* 0x000000184e147224 */ /* 0x040fe200078e02ff */
[----:B------:R-:W-:Y:S01]  /*7350*/  SHF.L.U32 R125, R91, 0x10, RZ ;  /* 0x000000105b7d7819 */ /* 0x000fe200000006ff */
[----:B------:R-:W-:Y:S01]  /*7360*/  IMAD R6, R81, R82, R6 ;  /* 0x0000005251067224 */ /* 0x000fe200078e0206 */
[----:B------:R-:W-:Y:S01]  /*7370*/  MOV R81, R143 ;  /* 0x0000008f00517202 */ /* 0x000fe20000000f00 */
[----:B------:R-:W-:Y:S01]  /*7380*/  IMAD R24, R78, R28, RZ ;  /* 0x0000001c4e187224 */ /* 0x000fe200078e02ff */
[----:B------:R-:W-:Y:S01]  /*7390*/  PRMT R123, R92, 0x8880, RZ ;  /* 0x000088805c7b7816 */ /* 0x000fe200000000ff */
[----:B------:R-:W-:Y:S01]  /*73a0*/  IMAD R28, R78, R32, RZ ;  /* 0x000000204e1c7224 */ /* 0x000fe200078e02ff */
[----:B------:R-:W-:Y:S01]  /*73b0*/  SHF.L.U32 R122, R92, 0x10, RZ ;  /* 0x000000105c7a7819 */ /* 0x000fe200000006ff */
[----:B------:R-:W-:Y:S01]  /*73c0*/  IMAD R7, R2, R82, R7 ;  /* 0x0000005202077224 */ /* 0x000fe200078e0207 */
[----:B------:R-:W-:Y:S01]  /*73d0*/  PRMT R120, R93, 0x8880, RZ ;  /* 0x000088805d787816 */ /* 0x000fe200000000ff */
[----:B------:R-:W-:Y:S01]  /*73e0*/  IMAD R32, R78, R36, RZ ;  /* 0x000000244e207224 */ /* 0x000fe200078e02ff */
[----:B------:R-:W-:Y:S01]  /*73f0*/  PRMT R117, R94, 0x8880, RZ ;  /* 0x000088805e757816 */ /* 0x000fe200000000ff */
[----:B------:R-:W-:Y:S01]  /*7400*/  IMAD R2, R78, R17, RZ ;  /* 0x000000114e027224 */ /* 0x000fe200078e02ff */
[----:B------:R-:W-:Y:S01]  /*7410*/  SHF.L.U32 R116, R94, 0x10, RZ ;  /* 0x000000105e747819 */ /* 0x000fe200000006ff */
[----:B------:R-:W-:Y:S01]  /*7420*/  IMAD R36, R78, R40, RZ ;  /* 0x000000284e247224 */ /* 0x000fe200078e02ff */
[----:B------:R-:W-:Y:S01]  /*7430*/  SHF.L.U32 R115, R94, 0x8, RZ ;  /* 0x000000085e737819 */ /* 0x000fe200000006ff */
[C---:B------:R-:W-:Y:S01]  /*7440*/  IMAD R17, R78.reuse, R21, RZ ;  /* 0x000000154e117224 */ /* 0x040fe200078e02ff */
[C---:B------:R-:W-:Y:S01]  /*7450*/  PRMT R114, R95.reuse, 0x8880, RZ ;  /* 0x000088805f727816 */ /* 0x040fe200000000ff */
[C---:B------:R-:W-:Y:S01]  /*7460*/  IMAD R40, R78.reuse, R44, RZ ;  /* 0x0000002c4e287224 */ /* 0x040fe200078e02ff */
[----:B------:R-:W-:Y:S01]  /*7470*/  SHF.L.U32 R113, R95, 0x10, RZ ;  /* 0x000000105f717819 */ /* 0x000fe200000006ff */
[----:B------:R-:W-:Y:S01]  /*7480*/  IMAD R21, R78, R25, RZ ;  /* 0x000000194e157224 */ /* 0x000fe200078e02ff */
[----:B------:R-:W-:Y:S01]  /*7490*/  PRMT R111, R96, 0x8880, RZ ;  /* 0x00008880606f7816 */ /* 0x000fe200000000ff */
        /* <DEDUP_REMOVED lines=8> */
[C---:B------:R-:W-:Y:S01]  /*7520*/  IMAD R52, R78.reuse, R56, RZ ;  /* 0x000000384e347224 */ /* 0x040fe200078e02ff */
[----:B------:R-:W-:Y:S01]  /*7530*/  SHF.L.U32 R142, R101, 0x8, RZ ;  /* 0x00000008658e7819 */ /* 0x000fe200000006ff */
[C---:B------:R-:W-:Y:S01]  /*7540*/  IMAD R8, R78.reuse, R8, RZ ;  /* 0x000000084e087224 */ /* 0x040fe200078e02ff */
[C---:B------:R-:W-:Y:S01]  /*7550*/  SHF.L.U32 R101, R99.reuse, 0x10, RZ ;  /* 0x0000001063657819 */ /* 0x040fe200000006ff */
[----:B------:R-:W-:Y:S01]  /*7560*/  IMAD R33, R78, R37, RZ ;  /* 0x000000254e217224 */ /* 0x000fe200078e02ff */
[----:B------:R-:W-:Y:S01]  /*7570*/  SHF.L.U32 R139, R102, 0x8, RZ ;  /* 0x00000008668b7819 */ /* 0x000fe200000006ff */
[C---:B------:R-:W-:Y:S01]  /*7580*/  IMAD R56, R78.reuse, R60, RZ ;  /* 0x0000003c4e387224 */ /* 0x040fe200078e02ff */
[----:B------:R-:W-:Y:S01]  /*7590*/  PRMT R102, R99, 0x8880, RZ ;  /* 0x0000888063667816 */ /* 0x000fe200000000ff */
[C---:B------:R-:W-:Y:S01]  /*75a0*/  IMAD R37, R78.reuse, R41, RZ ;  /* 0x000000294e257224 */ /* 0x040fe200078e02ff */
[----:B------:R-:W-:Y:S01]  /*75b0*/  SHF.L.U32 R136, R103, 0x8, RZ ;  /* 0x0000000867887819 */ /* 0x000fe200000006ff */
[C---:B------:R-:W-:Y:S01]  /*75c0*/  IMAD R60, R78.reuse, R64, RZ ;  /* 0x000000404e3c7224 */ /* 0x040fe200078e02ff */
[----:B------:R-:W-:Y:S01]  /*75d0*/  I2IP.S8.S32.SAT R64, R7, R6, RZ ;  /* 0x0000000607407239 */ /* 0x000fe200000014ff */
[C---:B------:R-:W-:Y:S01]  /*75e0*/  IMAD R9, R78.reuse, R9, RZ ;  /* 0x000000094e097224 */ /* 0x040fe200078e02ff */
[----:B------:R-:W-:Y:S01]  /*75f0*/  SHF.R.S32.HI R6, RZ, 0x18, R140 ;  /* 0x00000018ff067819 */ /* 0x000fe2000001148c */
[C---:B------:R-:W-:Y:S01]  /*7600*/  IMAD R41, R78.reuse, R45, RZ ;  /* 0x0000002d4e297224 */ /* 0x040fe200078e02ff */
[----:B------:R-:W-:Y:S01]  /*7610*/  SHF.R.S32.HI R7, RZ, 0x18, R142 ;  /* 0x00000018ff077819 */ /* 0x000fe2000001148e */
[----:B------:R-:W-:Y:S01]  /*7620*/  IMAD R45, R78, R49, RZ ;  /* 0x000000314e2d7224 */ /* 0x000fe200078e02ff */
[----:B------:R-:W-:Y:S01]  /*7630*/  SHF.L.U32 R133, R88, 0x8, RZ ;  /* 0x0000000858857819 */ /* 0x000fe200000006ff */
[C---:B------:R-:W-:Y:S01]  /*7640*/  IMAD R10, R78.reuse, R10, RZ ;  /* 0x0000000a4e0a7224 */ /* 0x040fe200078e02ff */
[----:B------:R-:W-:Y:S01]  /*7650*/  SHF.R.S32.HI R88, RZ, 0x18, R89 ;  /* 0x00000018ff587819 */ /* 0x000fe20000011459 */
[C---:B------:R-:W-:Y:S01]  /*7660*/  IMAD R49, R78.reuse, R53, RZ ;  /* 0x000000354e317224 */ /* 0x040fe200078e02ff */
[----:B------:R-:W-:Y:S01]  /*7670*/  SHF.L.U32 R130, R89, 0x8, RZ ;  /* 0x0000000859827819 */ /* 0x000fe200000006ff */
[-C--:B------:R-:W-:Y:S01]  /*7680*/  IMAD R8, R81, R82.reuse, R8 ;  /* 0x0000005251087224 */ /* 0x080fe200078e0208 */
[----:B------:R-:W-:Y:S01]  /*7690*/  SHF.R.S32.HI R81, RZ, 0x18, R139 ;  /* 0x00000018ff517819 */ /* 0x000fe2000001148b */
[C---:B------:R-:W-:Y:S01]  /*76a0*/  IMAD R53, R78.reuse, R57, RZ ;  /* 0x000000394e357224 */ /* 0x040fe200078e02ff */
[----:B------:R-:W-:Y:S01]  /*76b0*/  SHF.R.S32.HI R89, RZ, 0x18, R90 ;  /* 0x00000018ff597819 */ /* 0x000fe2000001145a */
[C---:B------:R-:W-:Y:S01]  /*76c0*/  IMAD R11, R78.reuse, R11, RZ ;  /* 0x0000000b4e0b7224 */ /* 0x040fe200078e02ff */
[----:B------:R-:W-:Y:S01]  /*76d0*/  SHF.R.S32.HI R90, RZ, 0x18, R91 ;  /* 0x00000018ff5a7819 */ /* 0x000fe2000001145b */
[C---:B------:R-:W-:Y:S01]  /*76e0*/  IMAD R57, R78.reuse, R61, RZ ;  /* 0x0000003d4e397224 */ /* 0x040fe200078e02ff */
[----:B------:R-:W-:Y:S01]  /*76f0*/  SHF.L.U32 R124, R91, 0x8, RZ ;  /* 0x000000085b7c7819 */ /* 0x000fe200000006ff */
[----:B------:R-:W-:Y:S01]  /*7700*/  IMAD R9, R83, R82, R9 ;  /* 0x0000005253097224 */ /* 0x000fe200078e0209 */
[----:B------:R-:W-:Y:S01]  /*7710*/  SHF.R.S32.HI R91, RZ, 0x18, R92 ;  /* 0x00000018ff5b7819 */ /* 0x000fe2000001145c */
[----:B------:R-:W-:Y:S01]  /*7720*/  IMAD R61, R78, R65, RZ ;  /* 0x000000414e3d7224 */ /* 0x000fe200078e02ff */
[----:B------:R-:W-:Y:S01]  /*7730*/  SHF.L.U32 R121, R92, 0x8, RZ ;  /* 0x000000085c797819 */ /* 0x000fe200000006ff */
[C---:B------:R-:W-:Y:S01]  /*7740*/  IMAD R12, R78.reuse, R12, RZ ;  /* 0x0000000c4e0c7224 */ /* 0x040fe200078e02ff */
[----:B------:R-:W-:Y:S01]  /*7750*/  SHF.R.S32.HI R92, RZ, 0x18, R93 ;  /* 0x00000018ff5c7819 */ /* 0x000fe2000001145d */
[----:B------:R-:W-:Y:S01]  /*7760*/  IMAD.MOV.U32 R65, RZ, RZ, R141 ;  /* 0x000000ffff417224 */ /* 0x000fe200078e008d */
[----:B------:R-:W-:Y:S01]  /*7770*/  SHF.L.U32 R118, R93, 0x8, RZ ;  /* 0x000000085d767819 */ /* 0x000fe200000006ff */
[----:B------:R-:W-:Y:S01]  /*7780*/  IMAD R10, R7, R82, R10 ;  /* 0x00000052070a7224 */ /* 0x000fe200078e020a */
[----:B------:R-:W-:Y:S01]  /*7790*/  MOV R7, R138 ;  /* 0x0000008a00077202 */ /* 0x000fe20000000f00 */
[----:B------:R-:W-:Y:S01]  /*77a0*/  IMAD R13, R78, R13, RZ ;  /* 0x0000000d4e0d7224 */ /* 0x000fe200078e02ff */
[----:B------:R-:W-:Y:S01]  /*77b0*/  SHF.R.S32.HI R93, RZ, 0x18, R94 ;  /* 0x00000018ff5d7819 */ /* 0x000fe2000001145e */
[----:B------:R-:W-:Y:S01]  /*77c0*/  IMAD R11, R84, R82, R11 ;  /* 0x00000052540b7224 */ /* 0x000fe200078e020b */
[----:B------:R-:W-:Y:S01]  /*77d0*/  I2IP.S8.S32.SAT R84, R5, R4, R64 ;  /* 0x0000000405547239 */ /* 0x000fe20000001440 */
[C---:B------:R-:W-:Y:S01]  /*77e0*/  IMAD R14, R78.reuse, R14, RZ ;  /* 0x0000000e4e0e7224 */ /* 0x040fe200078e02ff */
[----:B------:R-:W-:Y:S01]  /*77f0*/  SHF.R.S32.HI R5, RZ, 0x18, R137 ;  /* 0x00000018ff057819 */ /* 0x000fe20000011489 */
[----:B------:R-:W-:Y:S01]  /*7800*/  IMAD R12, R65, R82, R12 ;  /* 0x00000052410c7224 */ /* 0x000fe200078e020c */
[----:B------:R-:W-:Y:S01]  /*7810*/  I2IP.S8.S32.SAT R10, R11, R10, RZ ;  /* 0x0000000a0b0a7239 */ /* 0x000fe200000014ff */
[----:B------:R-:W-:Y:S01]  /*7820*/  IMAD R15, R78, R15, RZ ;  /* 0x0000000f4e0f7224 */ /* 0x000fe200078e02ff */
[----:B------:R-:W-:Y:S01]  /*7830*/  SHF.R.S32.HI R94, RZ, 0x18, R95 ;  /* 0x00000018ff5e7819 */ /* 0x000fe2000001145f */
[-C--:B------:R-:W-:Y:S01]  /*7840*/  IMAD R13, R6, R82.reuse, R13 ;  /* 0x00000052060d7224 */ /* 0x080fe200078e020d */
[----:B------:R-:W-:Y:S01]  /*7850*/  SHF.R.S32.HI R6, RZ, 0x18, R134 ;  /* 0x00000018ff067819 */ /* 0x000fe20000011486 */
[-C--:B------:R-:W-:Y:S01]  /*7860*/  IMAD R14, R81, R82.reuse, R14 ;  /* 0x00000052510e7224 */ /* 0x080fe200078e020e */
        /* <DEDUP_REMOVED lines=10> */
[----:B------:R-:W-:Y:S01]  /*7910*/  MOV R5, R135 ;  /* 0x0000008700057202 */ /* 0x000fe20000000f00 */
[-C--:B------:R-:W-:Y:S01]  /*7920*/  IMAD R3, R4, R82.reuse, R3 ;  /* 0x0000005204037224 */ /* 0x080fe200078e0203 */
[----:B------:R-:W-:Y:S01]  /*7930*/  SHF.R.S32.HI R4, RZ, 0x18, R131 ;  /* 0x00000018ff047819 */ /* 0x000fe20000011483 */
[----:B------:R-:W-:Y:S01]  /*7940*/  IMAD R19, R86, R82, R19 ;  /* 0x0000005256137224 */ /* 0x000fe200078e0213 */
[----:B------:R-:W-:Y:S01]  /*7950*/  I2IP.S8.S32.SAT R86, R13, R12, R14 ;  /* 0x0000000c0d567239 */ /* 0x000fe2000000140e */
[----:B------:R-:W-:Y:S01]  /*7960*/  IMAD R18, R78, R22, RZ ;  /* 0x000000164e127224 */ /* 0x000fe200078e02ff */
[----:B------:R-:W-:Y:S01]  /*7970*/  SHF.L.U32 R109, R96, 0x8, RZ ;  /* 0x00000008606d7819 */ /* 0x000fe200000006ff */
[----:B------:R-:W-:Y:S01]  /*7980*/  IMAD R16, R5, R82, R16 ;  /* 0x0000005205107224 */ /* 0x000fe200078e0210 */
[----:B------:R-:W-:Y:S01]  /*7990*/  I2IP.S8.S32.SAT R19, R19, R3, RZ ;  /* 0x0000000313137239 */ /* 0x000fe200000014ff */
[----:B------:R-:W-:Y:S01]  /*79a0*/  IMAD R23, R78, R23, RZ ;  /* 0x000000174e177224 */ /* 0x000fe200078e02ff */
[----:B------:R-:W-:Y:S01]  /*79b0*/  MOV R3, R132 ;  /* 0x0000008400037202 */ /* 0x000fe20000000f00 */
[-C--:B------:R-:W-:Y:S01]  /*79c0*/  IMAD R17, R6, R82.reuse, R17 ;  /* 0x0000005206117224 */ /* 0x080fe200078e0211 */
[----:B------:R-:W-:Y:S01]  /*79d0*/  MOV R5, R129 ;  /* 0x0000008100057202 */ /* 0x000fe20000000f00 */
[-C--:B------:R-:W-:Y:S01]  /*79e0*/  IMAD R18, R7, R82.reuse, R18 ;  /* 0x0000005207127224 */ /* 0x080fe200078e0212 */
[----:B------:R-:W-:Y:S01]  /*79f0*/  SHF.R.S32.HI R7, RZ, 0x18, R127 ;  /* 0x00000018ff077819 */ /* 0x000fe2000001147f */
[----:B------:R-:W-:Y:S01]  /*7a00*/  IMAD R23, R87, R82, R23 ;  /* 0x0000005257177224 */ /* 0x000fe200078e0217 */
[----:B------:R-:W-:Y:S01]  /*7a10*/  I2IP.S8.S32.SAT R87, R2, R0, R19 ;  /* 0x0000000002577239 */ /* 0x000fe20000001413 */
[----:B------:R-:W-:Y:S01]  /*7a20*/  IMAD R20, R3, R82, R20 ;  /* 0x0000005203147224 */ /* 0x000fe200078e0214 */
[----:B------:R-:W-:Y:S01]  /*7a30*/  SHF.R.S32.HI R3, RZ, 0x18, R130 ;  /* 0x00000018ff037819 */ /* 0x000fe20000011482 */
[C---:B------:R-:W-:Y:S01]  /*7a40*/  IMAD R22, R78.reuse, R26, RZ ;  /* 0x0000001a4e167224 */ /* 0x040fe200078e02ff */
[----:B------:R-:W-:Y:S01]  /*7a50*/  I2IP.S8.S32.SAT R18, R23, R18, RZ ;  /* 0x0000001217127239 */ /* 0x000fe200000014ff */
[----:B------:R-:W-:Y:S01]  /*7a60*/  IMAD R27, R78, R27, RZ ;  /* 0x0000001b4e1b7224 */ /* 0x000fe200078e02ff */
[----:B------:R1:W-:Y:S01]  /*7a70*/  STS.128 [R153+UR49+0x6200], R84 ;  /* 0x0062005499007988 */ /* 0x0003e20008000c31 */
[----:B------:R-:W-:Y:S01]  /*7a80*/  IMAD R21, R4, R82, R21 ;  /* 0x0000005204157224 */ /* 0x000fe200078e0215 */
[----:B------:R-:W-:Y:S01]  /*7a90*/  I2IP.S8.S32.SAT R16, R17, R16, R18 ;  /* 0x0000001011107239 */ /* 0x000fe20000001412 */
[-C--:B------:R-:W-:Y:S01]  /*7aa0*/  IMAD R22, R3, R82.reuse, R22 ;  /* 0x0000005203167224 */ /* 0x080fe200078e0216 */
[----:B------:R-:W-:Y:S01]  /*7ab0*/  SHF.R.S32.HI R0, RZ, 0x18, R128 ;  /* 0x00000018ff007819 */ /* 0x000fe20000011480 */
[----:B------:R-:W-:Y:S01]  /*7ac0*/  IMAD R27, R88, R82, R27 ;  /* 0x00000052581b7224 */ /* 0x000fe200078e021b */
[----:B------:R-:W-:Y:S01]  /*7ad0*/  SHF.R.S32.HI R96, RZ, 0x18, R97 ;  /* 0x00000018ff607819 */ /* 0x000fe20000011461 */
[C---:B------:R-:W-:Y:S01]  /*7ae0*/  IMAD R26, R78.reuse, R30, RZ ;  /* 0x0000001e4e1a7224 */ /* 0x040fe200078e02ff */
[----:B------:R-:W-:Y:S01]  /*7af0*/  SHF.L.U32 R106, R97, 0x8, RZ ;  /* 0x00000008616a7819 */ /* 0x000fe200000006ff */
[----:B------:R-:W-:Y:S01]  /*7b00*/  IMAD R24, R5, R82, R24 ;  /* 0x0000005205187224 */ /* 0x000fe200078e0218 */
[----:B------:R-:W-:Y:S01]  /*7b10*/  I2IP.S8.S32.SAT R17, R27, R22, RZ ;  /* 0x000000161b117239 */ /* 0x000fe200000014ff */
[----:B------:R-:W-:Y:S01]  /*7b20*/  IMAD R31, R78, R31, RZ ;  /* 0x0000001f4e1f7224 */ /* 0x000fe200078e02ff */
[----:B------:R-:W-:Y:S01]  /*7b30*/  SHF.R.S32.HI R5, RZ, 0x18, R124 ;  /* 0x00000018ff057819 */ /* 0x000fe2000001147c */
[----:B------:R-:W-:Y:S01]  /*7b40*/  IMAD R25, R0, R82, R25 ;  /* 0x0000005200197224 */ /* 0x000fe200078e0219 */
[----:B------:R-:W-:Y:S01]  /*7b50*/  I2IP.S8.S32.SAT R17, R21, R20, R17 ;  /* 0x0000001415117239 */ /* 0x000fe20000001411 */
[-C--:B------:R-:W-:Y:S01]  /*7b60*/  IMAD R26, R7, R82.reuse, R26 ;  /* 0x00000052071a7224 */ /* 0x080fe200078e021a */
[----:B------:R-:W-:Y:S01]  /*7b70*/  SHF.R.S32.HI R0, RZ, 0x18, R125 ;  /* 0x00000018ff007819 */ /* 0x000fe2000001147d */
[----:B------:R-:W-:Y:S01]  /*7b80*/  IMAD.MOV.U32 R3, RZ, RZ, R126 ;  /* 0x000000ffff037224 */ /* 0x000fe200078e007e */
[----:B------:R-:W-:Y:S01]  /*7b90*/  SHF.R.S32.HI R7, RZ, 0x18, R118 ;  /* 0x00000018ff077819 */ /* 0x000fe20000011476 */
[----:B------:R-:W-:Y:S01]  /*7ba0*/  IMAD R31, R89, R82, R31 ;  /* 0x00000052591f7224 */ /* 0x000fe200078e021f */
[----:B------:R-:W-:Y:S01]  /*7bb0*/  SHF.R.S32.HI R97, RZ, 0x18, R98 ;  /* 0x00000018ff617819 */ /* 0x000fe20000011462 */
[----:B------:R-:W-:Y:S01]  /*7bc0*/  IMAD R30, R78, R34, RZ ;  /* 0x000000224e1e7224 */ /* 0x000fe200078e02ff */
[----:B------:R-:W-:Y:S01]  /*7bd0*/  SHF.L.U32 R103, R98, 0x8, RZ ;  /* 0x0000000862677819 */ /* 0x000fe200000006ff */
[----:B------:R-:W-:Y:S01]  /*7be0*/  IMAD R28, R3, R82, R28 ;  /* 0x00000052031c7224 */ /* 0x000fe200078e021c */
[----:B------:R-:W-:Y:S01]  /*7bf0*/  I2IP.S8.S32.SAT R18, R31, R26, RZ ;  /* 0x0000001a1f127239 */ /* 0x000fe200000014ff */
[----:B------:R-:W-:Y:S01]  /*7c00*/  IMAD R35, R78, R35, RZ ;  /* 0x000000234e237224 */ /* 0x000fe200078e02ff */
[----:B------:R-:W-:Y:S01]  /*7c10*/  MOV R3, R123 ;  /* 0x0000007b00037202 */ /* 0x000fe20000000f00 */
[----:B------:R-:W-:Y:S01]  /*7c20*/  IMAD R29, R0, R82, R29 ;  /* 0x00000052001d7224 */ /* 0x000fe200078e021d */
[----:B------:R-:W-:Y:S01]  /*7c30*/  I2IP.S8.S32.SAT R18, R25, R24, R18 ;  /* 0x0000001819127239 */ /* 0x000fe20000001412 */
[-C--:B------:R-:W-:Y:S01]  /*7c40*/  IMAD R30, R5, R82.reuse, R30 ;  /* 0x00000052051e7224 */ /* 0x080fe200078e021e */
[----:B------:R-:W-:Y:S01]  /*7c50*/  SHF.R.S32.HI R0, RZ, 0x18, R122 ;  /* 0x00000018ff007819 */ /* 0x000fe2000001147a */
[----:B------:R-:W-:Y:S01]  /*7c60*/  IMAD R35, R90, R82, R35 ;  /* 0x000000525a237224 */ /* 0x000fe200078e0223 */
[----:B------:R-:W-:Y:S01]  /*7c70*/  MOV R5, R120 ;  /* 0x0000007800057202 */ /* 0x000fe20000000f00 */
[----:B------:R-:W-:Y:S01]  /*7c80*/  IMAD R32, R3, R82, R32 ;  /* 0x0000005203207224 */ /* 0x000fe200078e0220 */
[----:B------:R-:W-:Y:S01]  /*7c90*/  SHF.R.S32.HI R3, RZ, 0x18, R121 ;  /* 0x00000018ff037819 */ /* 0x000fe20000011479 */
[C---:B------:R-:W-:Y:S01]  /*7ca0*/  IMAD R34, R78.reuse, R38, RZ ;  /* 0x000000264e227224 */ /* 0x040fe200078e02ff */
[----:B------:R-:W-:Y:S01]  /*7cb0*/  I2IP.S8.S32.SAT R19, R35, R30, RZ ;  /* 0x0000001e23137239 */ /* 0x000fe200000014ff */
[----:B------:R-:W-:Y:S01]  /*7cc0*/  IMAD R39, R78, R39, RZ ;  /* 0x000000274e277224 */ /* 0x000fe200078e02ff */
[----:B------:R-:W-:Y:S01]  /*7cd0*/  SHF.R.S32.HI R98, RZ, 0x18, R99 ;  /* 0x00000018ff627819 */ /* 0x000fe20000011463 */
[----:B------:R-:W-:Y:S01]  /*7ce0*/  IMAD R33, R0, R82, R33 ;  /* 0x0000005200217224 */ /* 0x000fe200078e0221 */
[----:B------:R-:W-:Y:S01]  /*7cf0*/  I2IP.S8.S32.SAT R19, R29, R28, R19 ;  /* 0x0000001c1d137239 */ /* 0x000fe20000001413 */
[-C--:B------:R-:W-:Y:S01]  /*7d00*/  IMAD R34, R3, R82.reuse, R34 ;  /* 0x0000005203227224 */ /* 0x080fe200078e0222 */
[----:B------:R-:W-:Y:S01]  /*7d10*/  SHF.R.S32.HI R0, RZ, 0x18, R119 ;  /* 0x00000018ff007819 */ /* 0x000fe20000011477 */
[----:B------:R-:W-:Y:S01]  /*7d20*/  IMAD R39, R91, R82, R39 ;  /* 0x000000525b277224 */ /* 0x000fe200078e0227 */
[----:B------:R-:W-:Y:S01]  /*7d30*/  MOV R3, R117 ;  /* 0x0000007500037202 */ /* 0x000fe20000000f00 */
[C---:B------:R-:W-:Y:S01]  /*7d40*/  IMAD R38, R78.reuse, R42, RZ ;  /* 0x0000002a4e267224 */ /* 0x040fe200078e02ff */
[----:B------:R1:W-:Y:S01]  /*7d50*/  STS.128 [R172+0x6200], R16 ;  /* 0x00620010ac007388 */ /* 0x0003e20000000c00 */
        /* <DEDUP_REMOVED lines=8> */
[-C--:B------:R-:W-:Y:S01]  /*7de0*/  IMAD R43, R92, R82.reuse, R43 ;  /* 0x000000525c2b7224 */ /* 0x080fe200078e022b */
[----:B------:R-:W-:Y:S01]  /*7df0*/  SHF.R.S32.HI R7, RZ, 0x18, R112 ;  /* 0x00000018ff077819 */ /* 0x000fe20000011470 */
[----:B------:R-:W-:Y:S01]  /*7e00*/  IMAD R40, R3, R82, R40 ;  /* 0x0000005203287224 */ /* 0x000fe200078e0228 */
[----:B------:R-:W-:Y:S01]  /*7e10*/  SHF.R.S32.HI R3, RZ, 0x18, R115 ;  /* 0x00000018ff037819 */ /* 0x000fe20000011473 */
[C---:B------:R-:W-:Y:S01]  /*7e20*/  IMAD R42, R78.reuse, R46, RZ ;  /* 0x0000002e4e2a7224 */ /* 0x040fe200078e02ff */
[----:B------:R-:W-:Y:S01]  /*7e30*/  I2IP.S8.S32.SAT R38, R43, R38, RZ ;  /* 0x000000262b267239 */ /* 0x000fe200000014ff */
[----:B------:R-:W-:Y:S01]  /*7e40*/  IMAD R47, R78, R47, RZ ;  /* 0x0000002f4e2f7224 */ /* 0x000fe200078e02ff */
[----:B------:R-:W-:Y:S01]  /*7e50*/  SHF.L.U32 R100, R99, 0x8, RZ ;  /* 0x0000000863647819 */ /* 0x000fe200000006ff */
[----:B------:R-:W-:Y:S01]  /*7e60*/  IMAD R41, R0, R82, R41 ;  /* 0x0000005200297224 */ /* 0x000fe200078e0229 */
[----:B------:R-:W-:Y:S01]  /*7e70*/  I2IP.S8.S32.SAT R33, R37, R36, R38 ;  /* 0x0000002425217239 */ /* 0x000fe20000001426 */
[-C--:B------:R-:W-:Y:S01]  /*7e80*/  IMAD R42, R3, R82.reuse, R42 ;  /* 0x00000052032a7224 */ /* 0x080fe200078e022a */
[----:B------:R-:W-:Y:S01]  /*7e90*/  SHF.R.S32.HI R0, RZ, 0x18, R113 ;  /* 0x00000018ff007819 */ /* 0x000fe20000011471 */
[----:B------:R-:W-:Y:S01]  /*7ea0*/  IMAD R47, R93, R82, R47 ;  /* 0x000000525d2f7224 */ /* 0x000fe200078e022f */
[----:B------:R-:W-:Y:S01]  /*7eb0*/  IADD3 R76, PT, PT, R76, 0x1, RZ ;  /* 0x000000014c4c7810 */ /* 0x000fe20007ffe0ff */
[C---:B------:R-:W-:Y:S02]  /*7ec0*/  IMAD R46, R78.reuse, R50, RZ ;  /* 0x000000324e2e7224 */ /* 0x040fe400078e02ff */
        /* <DEDUP_REMOVED lines=8> */
[----:B------:R-:W-:Y:S02]  /*7f50*/  IMAD.MOV.U32 R3, RZ, RZ, R111 ;  /* 0x000000ffff037224 */ /* 0x000fe400078e006f */
[-C--:B------:R-:W-:Y:S02]  /*7f60*/  IMAD R51, R94, R82.reuse, R51 ;  /* 0x000000525e337224 */ /* 0x080fe400078e0233 */
[----:B------:R-:W-:Y:S01]  /*7f70*/  IMAD R48, R3, R82, R48 ;  /* 0x0000005203307224 */ /* 0x000fe200078e0230 */
[----:B------:R-:W-:Y:S01]  /*7f80*/  SHF.R.S32.HI R3, RZ, 0x18, R109 ;  /* 0x00000018ff037819 */ /* 0x000fe2000001146d */
[C---:B------:R-:W-:Y:S01]  /*7f90*/  IMAD R50, R78.reuse, R54, RZ ;  /* 0x000000364e327224 */ /* 0x040fe200078e02ff */
[----:B------:R-:W-:Y:S01]  /*7fa0*/  I2IP.S8.S32.SAT R35, R51, R46, RZ ;  /* 0x0000002e33237239 */ /* 0x000fe200000014ff */
[----:B------:R-:W-:Y:S02]  /*7fb0*/  IMAD R55, R78, R55, RZ ;  /* 0x000000374e377224 */ /* 0x000fe400078e02ff */
[----:B------:R-:W-:Y:S01]  /*7fc0*/  IMAD R49, R0, R82, R49 ;  /* 0x0000005200317224 */ /* 0x000fe200078e0231 */
[----:B------:R-:W-:Y:S01]  /*7fd0*/  I2IP.S8.S32.SAT R35, R45, R44, R35 ;  /* 0x0000002c2d237239 */ /* 0x000fe20000001423 */
[-C--:B------:R-:W-:Y:S01]  /*7fe0*/  IMAD R50, R3, R82.reuse, R50 ;  /* 0x0000005203327224 */ /* 0x080fe200078e0232 */
[----:B------:R-:W-:Y:S01]  /*7ff0*/  SHF.R.S32.HI R0, RZ, 0x18, R107 ;  /* 0x00000018ff007819 */ /* 0x000fe2000001146b */
[----:B------:R-:W-:Y:S01]  /*8000*/  IMAD R55, R95, R82, R55 ;  /* 0x000000525f377224 */ /* 0x000fe200078e0237 */
[----:B------:R-:W-:Y:S01]  /*8010*/  SHF.R.S32.HI R3, RZ, 0x18, R106 ;  /* 0x00000018ff037819 */ /* 0x000fe2000001146a */
        /* <DEDUP_REMOVED lines=11> */
[----:B------:R-:W-:Y:S01]  /*80d0*/  SHF.R.S32.HI R3, RZ, 0x18, R103 ;  /* 0x00000018ff037819 */ /* 0x000fe20000011467 */
[----:B------:R-:W-:Y:S02]  /*80e0*/  IMAD R58, R78, R62, RZ ;  /* 0x0000003e4e3a7224 */ /* 0x000fe400078e02ff */
[----:B------:R-:W-:Y:S01]  /*80f0*/  IMAD R56, R5, R82, R56 ;  /* 0x0000005205387224 */ /* 0x000fe200078e0238 */
[----:B------:R-:W-:Y:S01]  /*8100*/  MOV R5, R102 ;  /* 0x0000006600057202 */ /* 0x000fe20000000f00 */
[----:B------:R-:W-:Y:S01]  /*8110*/  IMAD R57, R0, R82, R57 ;  /* 0x0000005200397224 */ /* 0x000fe200078e0239 */
[----:B------:R-:W-:Y:S01]  /*8120*/  SHF.R.S32.HI R0, RZ, 0x18, R101 ;  /* 0x00000018ff007819 */ /* 0x000fe20000011465 */
[C---:B------:R-:W-:Y:S01]  /*8130*/  IMAD R63, R78.reuse, R63, RZ ;  /* 0x0000003f4e3f7224 */ /* 0x040fe200078e02ff */
[----:B------:R-:W-:Y:S01]  /*8140*/  I2IP.S8.S32.SAT R54, R59, R54, RZ ;  /* 0x000000363b367239 */ /* 0x000fe200000014ff */
[-C--:B------:R-:W-:Y:S01]  /*8150*/  IMAD R58, R3, R82.reuse, R58 ;  /* 0x00000052033a7224 */ /* 0x080fe200078e023a */
[----:B------:R-:W-:Y:S01]  /*8160*/  SHF.R.S32.HI R3, RZ, 0x18, R100 ;  /* 0x00000018ff037819 */ /* 0x000fe20000011464 */
[----:B------:R-:W-:Y:S01]  /*8170*/  IMAD R63, R97, R82, R63 ;  /* 0x00000052613f7224 */ /* 0x000fe200078e023f */
[----:B------:R-:W-:Y:S01]  /*8180*/  I2IP.S8.S32.SAT R49, R53, R52, R54 ;  /* 0x0000003435317239 */ /* 0x000fe20000001436 */
        /* <DEDUP_REMOVED lines=19> */
[----:B------:R-:W-:Y:S02]  /*82c0*/  UIADD3 UR8, UP0, UPT, UR52, 0x680, URZ ;  /* 0x0000068034087890 */ /* 0x000fe4000ff1e0ff */
[----:B------:R-:W-:Y:S02]  /*82d0*/  UIADD3 UR5, UPT, UPT, UR41, 0x40, URZ ;  /* 0x0000004029057890 */ /* 0x000fe4000fffe0ff */
[----:B------:R-:W-:Y:S02]  /*82e0*/  UIADD3 UR4, UPT, UPT, UR49, 0x6200, URZ ;  /* 0x0000620031047890 */ /* 0x000fe4000fffe0ff */
[----:B------:R-:W-:Y:S01]  /*82f0*/  UIADD3.X UR9, UPT, UPT, URZ, UR53, URZ, UP0, !UPT ;  /* 0x00000035ff097290 */ /* 0x000fe200087fe4ff */
[----:B------:R-:W-:Y:S01]  /*8300*/  UMOV UR6, UR42 ;  /* 0x0000002a00067c82 */ /* 0x000fe20008000000 */
[----:B------:R-:W-:Y:S07]  /*8310*/  UMOV UR7, UR36 ;  /* 0x0000002400077c82 */ /* 0x000fee0008000000 */
[----:B------:R2:W-:Y:S01]  /*8320*/  UTMASTG.3D [UR4], [UR8] ;  /* 0x00000004080073b5 */ /* 0x0005e20008010000 */
[----:B------:R0:W-:Y:S01]  /*8330*/  UTMACMDFLUSH ;  /* 0x00000000000079b7 */ /* 0x0001e20000000000 */
[----:B--2---:R-:W-:Y:S04]  /*8340*/  DEPBAR.LE SB0, 0x1 ;  /* 0x000080400000791a */ /* 0x004fe80000000000 */
.L_x_105:
[----:B------:R-:W-:Y:S05]  /*8350*/  BSYNC.RECONVERGENT B0 ;  /* 0x0000000000007941 */ /* 0x000fea0003800200 */
.L_x_104:
[----:B------:R-:W-:Y:S01]  /*8360*/  BAR.SYNC.DEFER_BLOCKING 0x1, 0x80 ;  /* 0x0042000000007b1d */ /* 0x000fe20000010000 */
[----:B------:R-:W-:Y:S01]  /*8370*/  ISETP.NE.AND P2, PT, R168, RZ, PT ;  /* 0x000000ffa800720c */ /* 0x000fe20003f45270 */
[----:B------:R-:W-:Y:S01]  /*8380*/  IMAD.IADD R20, R75, 0x1, R150 ;  /* 0x000000014b147824 */ /* 0x000fe200078e0296 */
[----:B------:R-:W-:Y:S01]  /*8390*/  ISETP.NE.AND P0, PT, R169, 0x2, PT ;  /* 0x00000002a900780c */ /* 0x000fe20003f05270 */
[----:B------:R-:W-:Y:S01]  /*83a0*/  IMAD.IADD R21, R77, 0x1, R152 ;  /* 0x000000014d157824 */ /* 0x000fe200078e0298 */
[----:B------:R-:W-:Y:S02]  /*83b0*/  ISETP.NE.AND P1, PT, R76, 0x4, PT ;  /* 0x000000044c00780c */ /* 0x000fe40003f25270 */
[----:B------:R-:W-:Y:S02]  /*83c0*/  SEL R0, RZ, 0x1, P0 ;  /* 0x00000001ff007807 */ /* 0x000fe40000000000 */
[----:B------:R-:W-:Y:S02]  /*83d0*/  SEL R3, RZ, 0x1, P1 ;  /* 0x00000001ff037807 */ /* 0x000fe40000800000 */
[----:B------:R-:W-:Y:S02]  /*83e0*/  LOP3.LUT R161, R161, R0, RZ, 0x3c, !PT ;  /* 0x00000000a1a17212 */ /* 0x000fe400078e3cff */
[----:B------:R-:W-:Y:S02]  /*83f0*/  LOP3.LUT R162, R162, R3, RZ, 0x3c, !PT ;  /* 0x00000003a2a27212 */ /* 0x000fe400078e3cff */
[----:B------:R-:W-:Y:S02]  /*8400*/  @P2 R2UR UR36, R158 ;  /* 0x000000009e2422ca */ /* 0x000fe400000e0000 */
[----:B------:R-:W-:Y:S02]  /*8410*/  SEL R169, R169, RZ, P0 ;  /* 0x000000ffa9a97207 */ /* 0x000fe40000000000 */
[----:B------:R-:W-:Y:S01]  /*8420*/  SEL R76, R76, RZ, P1 ;  /* 0x000000ff4c4c7207 */ /* 0x000fe20000800000 */
[----:B------:R-:W-:Y:S10]  /*8430*/  @P2 BRA `(.L_x_106) ;  /* 0xffffffc400842947 */ /* 0x000ff4000383ffff */
[----:B------:R-:W-:Y:S05]  /*8440*/  EXIT ;  /* 0x000000000000794d */ /* 0x000fea0003800000 */
.L_x_19:
[----:B--2---:R2:W1:Y:S02]  /*8450*/  SYNCS.PHASECHK.TRANS64.TRYWAIT P0, [R3+URZ+0x100], R2 ;  /* 0x00010002030075a7 */ /* 0x00446400080011ff */
[----:B-1----:R-:W-:Y:S05]  /*8460*/  @!P0 NANOSLEEP.SYNCS 0x989680 ;  /* 0x009896800000895d */ /* 0x002fea0003900000 */
[----:B------:R-:W1:Y:S02]  /*8470*/  @!P0 SYNCS.PHASECHK.TRANS64 P0, [R3+URZ+0x100], R2 ;  /* 0x00010002030085a7 */ /* 0x000e6400080010ff */
[----:B-1----:R-:W-:Y:S05]  /*8480*/  @!P0 BRA `(.L_x_19) ;  /* 0xfffffffc00f08947 */ /* 0x002fea000383ffff */
[----:B------:R-:W-:Y:S05]  /*8490*/  BRA `(.L_x_107) ;  /* 0xffffff9000547947 */ /* 0x000fea000383ffff */
.L_x_22:
[----:B-1----:R-:W-:-:S07]  /*84a0*/  MOV R2, UR33 ;  /* 0x0000002100027c02 */ /* 0x002fce0008000f00 */
.L_x_108:
[----:B-1----:R1:W2:Y:S02]  /*84b0*/  SYNCS.PHASECHK.TRANS64.TRYWAIT P0, [R2+URZ+0x30], R5 ;  /* 0x00003005020075a7 */ /* 0x0022a400080011ff */
[----:B--2---:R-:W-:Y:S05]  /*84c0*/  @!P0 NANOSLEEP.SYNCS 0x989680 ;  /* 0x009896800000895d */ /* 0x004fea0003900000 */
[----:B------:R-:W2:Y:S02]  /*84d0*/  @!P0 SYNCS.PHASECHK.TRANS64 P0, [R2+URZ+0x30], R5 ;  /* 0x00003005020085a7 */ /* 0x000ea400080010ff */
[----:B--2---:R-:W-:Y:S05]  /*84e0*/  @!P0 BRA `(.L_x_108) ;  /* 0xfffffffc00f08947 */ /* 0x004fea000383ffff */
[----:B------:R-:W-:Y:S05]  /*84f0*/  BRA `(.L_x_21) ;  /* 0xffffff9000a47947 */ /* 0x000fea000383ffff */
.L_x_28:
[----:B-1----:R-:W-:-:S07]  /*8500*/  MOV R2, UR17 ;  /* 0x0000001100027c02 */ /* 0x002fce0008000f00 */
.L_x_109:
[----:B-1----:R1:W2:Y:S02]  /*8510*/  SYNCS.PHASECHK.TRANS64.TRYWAIT P0, [R2+URZ+0x30], R5 ;  /* 0x00003005020075a7 */ /* 0x0022a400080011ff */
[----:B--2---:R-:W-:Y:S05]  /*8520*/  @!P0 NANOSLEEP.SYNCS 0x989680 ;  /* 0x009896800000895d */ /* 0x004fea0003900000 */
[----:B------:R-:W2:Y:S02]  /*8530*/  @!P0 SYNCS.PHASECHK.TRANS64 P0, [R2+URZ+0x30], R5 ;  /* 0x00003005020085a7 */ /* 0x000ea400080010ff */
[----:B--2---:R-:W-:Y:S05]  /*8540*/  @!P0 BRA `(.L_x_109) ;  /* 0xfffffffc00f08947 */ /* 0x004fea000383ffff */
[----:B------:R-:W-:Y:S05]  /*8550*/  BRA `(.L_x_27) ;  /* 0xffffff9400487947 */ /* 0x000fea000383ffff */
.L_x_32:
[----:B-1----:R1:W2:Y:S02]  /*8560*/  SYNCS.PHASECHK.TRANS64.TRYWAIT P0, [R2+URZ+0x90], R3 ;  /* 0x00009003020075a7 */ /* 0x0022a400080011ff */
[----:B--2---:R-:W-:Y:S05]  /*8570*/  @!P0 NANOSLEEP.SYNCS 0x989680 ;  /* 0x009896800000895d */ /* 0x004fea0003900000 */
[----:B------:R-:W2:Y:S02]  /*8580*/  @!P0 SYNCS.PHASECHK.TRANS64 P0, [R2+URZ+0x90], R3 ;  /* 0x00009003020085a7 */ /* 0x000ea400080010ff */
[----:B--2---:R-:W-:Y:S05]  /*8590*/  @!P0 BRA `(.L_x_32) ;  /* 0xfffffffc00f08947 */ /* 0x004fea000383ffff */
[----:B------:R-:W-:Y:S05]  /*85a0*/  BRA `(.L_x_110) ;  /* 0xffffff9400d47947 */ /* 0x000fea000383ffff */
.L_x_36:
[----:B----4-:R-:W-:-:S07]  /*85b0*/  MOV R0, UR5 ;  /* 0x0000000500007c02 */ /* 0x010fce0008000f00 */
.L_x_111:
[----:B-1----:R1:W2:Y:S02]  /*85c0*/  SYNCS.PHASECHK.TRANS64.TRYWAIT P0, [R0+URZ], R3 ;  /* 0x00000003000075a7 */ /* 0x0022a400080011ff */
[----:B--2---:R-:W-:Y:S05]  /*85d0*/  @!P0 NANOSLEEP.SYNCS 0x989680 ;  /* 0x009896800000895d */ /* 0x004fea0003900000 */
[----:B------:R-:W2:Y:S02]  /*85e0*/  @!P0 SYNCS.PHASECHK.TRANS64 P0, [R0+URZ], R3 ;  /* 0x00000003000085a7 */ /* 0x000ea400080010ff */
[----:B--2---:R-:W-:Y:S05]  /*85f0*/  @!P0 BRA `(.L_x_111) ;  /* 0xfffffffc00f08947 */ /* 0x004fea000383ffff */
[----:B------:R-:W-:Y:S05]  /*8600*/  BRA `(.L_x_112) ;  /* 0xffffff9c00447947 */ /* 0x000fea000383ffff */
.L_x_37:
[----:B----4-:R-:W-:-:S07]  /*8610*/  MOV R0, UR5 ;  /* 0x0000000500007c02 */ /* 0x010fce0008000f00 */
.L_x_113:
[----:B-1----:R1:W2:Y:S02]  /*8620*/  SYNCS.PHASECHK.TRANS64.TRYWAIT P0, [R0+URZ], R3 ;  /* 0x00000003000075a7 */ /* 0x0022a400080011ff */
[----:B--2---:R-:W-:Y:S05]  /*8630*/  @!P0 NANOSLEEP.SYNCS 0x989680 ;  /* 0x009896800000895d */ /* 0x004fea0003900000 */
[----:B------:R-:W2:Y:S02]  /*8640*/  @!P0 SYNCS.PHASECHK.TRANS64 P0, [R0+URZ], R3 ;  /* 0x00000003000085a7 */ /* 0x000ea400080010ff */
[----:B--2---:R-:W-:Y:S05]  /*8650*/  @!P0 BRA `(.L_x_113) ;  /* 0xfffffffc00f08947 */ /* 0x004fea000383ffff */
[----:B------:R-:W-:Y:S05]  /*8660*/  BRA `(.L_x_114) ;  /* 0xffffff9c00507947 */ /* 0x000fea000383ffff */
.L_x_38:
[----:B----4-:R-:W-:-:S07]  /*8670*/  MOV R0, UR5 ;  /* 0x0000000500007c02 */ /* 0x010fce0008000f00 */
.L_x_115:
[----:B-1----:R1:W2:Y:S02]  /*8680*/  SYNCS.PHASECHK.TRANS64.TRYWAIT P0, [R0+URZ], R3 ;  /* 0x00000003000075a7 */ /* 0x0022a400080011ff */
[----:B--2---:R-:W-:Y:S05]  /*8690*/  @!P0 NANOSLEEP.SYNCS 0x989680 ;  /* 0x009896800000895d */ /* 0x004fea0003900000 */
[----:B------:R-:W2:Y:S02]  /*86a0*/  @!P0 SYNCS.PHASECHK.TRANS64 P0, [R0+URZ], R3 ;  /* 0x00000003000085a7 */ /* 0x000ea400080010ff */
[----:B--2---:R-:W-:Y:S05]  /*86b0*/  @!P0 BRA `(.L_x_115) ;  /* 0xfffffffc00f08947 */ /* 0x004fea000383ffff */
[----:B------:R-:W-:Y:S05]  /*86c0*/  BRA `(.L_x_116) ;  /* 0xffffff9c005c7947 */ /* 0x000fea000383ffff */
.L_x_39:
[----:B----4-:R-:W-:-:S07]  /*86d0*/  MOV R0, UR5 ;  /* 0x0000000500007c02 */ /* 0x010fce0008000f00 */
.L_x_117:
[----:B-1----:R1:W2:Y:S02]  /*86e0*/  SYNCS.PHASECHK.TRANS64.TRYWAIT P0, [R0+URZ], R3 ;  /* 0x00000003000075a7 */ /* 0x0022a400080011ff */
[----:B--2---:R-:W-:Y:S05]  /*86f0*/  @!P0 NANOSLEEP.SYNCS 0x989680 ;  /* 0x009896800000895d */ /* 0x004fea0003900000 */
[----:B------:R-:W2:Y:S02]  /*8700*/  @!P0 SYNCS.PHASECHK.TRANS64 P0, [R0+URZ], R3 ;  /* 0x00000003000085a7 */ /* 0x000ea400080010ff */
[----:B--2---:R-:W-:Y:S05]  /*8710*/  @!P0 BRA `(.L_x_117) ;  /* 0xfffffffc00f08947 */ /* 0x004fea000383ffff */
[----:B------:R-:W-:Y:S05]  /*8720*/  BRA `(.L_x_118) ;  /* 0xffffff9c00687947 */ /* 0x000fea000383ffff */
.L_x_40:
[----:B----4-:R-:W-:-:S07]  /*8730*/  MOV R0, UR5 ;  /* 0x0000000500007c02 */ /* 0x010fce0008000f00 */
.L_x_119:
[----:B-1----:R1:W2:Y:S02]  /*8740*/  SYNCS.PHASECHK.TRANS64.TRYWAIT P0, [R0+URZ], R3 ;  /* 0x00000003000075a7 */ /* 0x0022a400080011ff */
[----:B--2---:R-:W-:Y:S05]  /*8750*/  @!P0 NANOSLEEP.SYNCS 0x989680 ;  /* 0x009896800000895d */ /* 0x004fea0003900000 */
[----:B------:R-:W2:Y:S02]  /*8760*/  @!P0 SYNCS.PHASECHK.TRANS64 P0, [R0+URZ], R3 ;  /* 0x00000003000085a7 */ /* 0x000ea400080010ff */
[----:B--2---:R-:W-:Y:S05]  /*8770*/  @!P0 BRA `(.L_x_119) ;  /* 0xfffffffc00f08947 */ /* 0x004fea000383ffff */
[----:B------:R-:W-:Y:S05]  /*8780*/  BRA `(.L_x_120) ;  /* 0xffffff9c00747947 */ /* 0x000fea000383ffff */
.L_x_43:
[----:B-1----:R1:W2:Y:S02]  /*8790*/  SYNCS.PHASECHK.TRANS64.TRYWAIT P0, [R0+URZ+0xf0], R5 ;  /* 0x0000f005000075a7 */ /* 0x0022a400080011ff */
[----:B--2---:R-:W-:Y:S05]  /*87a0*/  @!P0 NANOSLEEP.SYNCS 0x989680 ;  /* 0x009896800000895d */ /* 0x004fea0003900000 */
[----:B------:R-:W2:Y:S02]  /*87b0*/  @!P0 SYNCS.PHASECHK.TRANS64 P0, [R0+URZ+0xf0], R5 ;  /* 0x0000f005000085a7 */ /* 0x000ea400080010ff */
[----:B--2---:R-:W-:Y:S05]  /*87c0*/  @!P0 BRA `(.L_x_43) ;  /* 0xfffffffc00f08947 */ /* 0x004fea000383ffff */
[----:B------:R-:W-:Y:S05]  /*87d0*/  BRA `(.L_x_121) ;  /* 0xffffff9c00d07947 */ /* 0x000fea000383ffff */
.L_x_44:
[----:B------:R-:W-:-:S07]  /*87e0*/  MOV R0, UR5 ;  /* 0x0000000500007c02 */ /* 0x000fce0008000f00 */
.L_x_122:
[----:B-1----:R1:W2:Y:S02]  /*87f0*/  SYNCS.PHASECHK.TRANS64.TRYWAIT P0, [R0+URZ+0xa0], R5 ;  /* 0x0000a005000075a7 */ /* 0x0022a400080011ff */
[----:B--2---:R-:W-:Y:S05]  /*8800*/  @!P0 NANOSLEEP.SYNCS 0x989680 ;  /* 0x009896800000895d */ /* 0x004fea0003900000 */
[----:B------:R-:W2:Y:S02]  /*8810*/  @!P0 SYNCS.PHASECHK.TRANS64 P0, [R0+URZ+0xa0], R5 ;  /* 0x0000a005000085a7 */ /* 0x000ea400080010ff */
[----:B--2---:R-:W-:Y:S05]  /*8820*/  @!P0 BRA `(.L_x_122) ;  /* 0xfffffffc00f08947 */ /* 0x004fea000383ffff */
[----:B------:R-:W-:Y:S05]  /*8830*/  BRA `(.L_x_123) ;  /* 0xffffff9c00e07947 */ /* 0x000fea000383ffff */
.L_x_45:
[----:B-1----:R1:W2:Y:S02]  /*8840*/  SYNCS.PHASECHK.TRANS64.TRYWAIT P1, [R0+URZ+0x90], R5 ;  /* 0x00009005000075a7 */ /* 0x0022a400080211ff */
[----:B--2---:R-:W-:Y:S05]  /*8850*/  @!P1 NANOSLEEP.SYNCS 0x989680 ;  /* 0x009896800000995d */ /* 0x004fea0003900000 */
[----:B------:R-:W2:Y:S02]  /*8860*/  @!P1 SYNCS.PHASECHK.TRANS64 P1, [R0+URZ+0x90], R5 ;  /* 0x00009005000095a7 */ /* 0x000ea400080210ff */
[----:B--2---:R-:W-:Y:S05]  /*8870*/  @!P1 BRA `(.L_x_45) ;  /* 0xfffffffc00f09947 */ /* 0x004fea000383ffff */
[----:B------:R-:W-:Y:S05]  /*8880*/  BRA `(.L_x_124) ;  /* 0xffffffa000107947 */ /* 0x000fea000383ffff */
.L_x_48:
[----:B------:R-:W-:-:S07]  /*8890*/  MOV R0, UR5 ;  /* 0x0000000500007c02 */ /* 0x000fce0008000f00 */
.L_x_125:
[----:B-1----:R1:W2:Y:S02]  /*88a0*/  SYNCS.PHASECHK.TRANS64.TRYWAIT P0, [R0+URZ+0xa0], R3 ;  /* 0x0000a003000075a7 */ /* 0x0022a400080011ff */
[----:B--2---:R-:W-:Y:S05]  /*88b0*/  @!P0 NANOSLEEP.SYNCS 0x989680 ;  /* 0x009896800000895d */ /* 0x004fea0003900000 */
[----:B------:R-:W2:Y:S02]  /*88c0*/  @!P0 SYNCS.PHASECHK.TRANS64 P0, [R0+URZ+0xa0], R3 ;  /* 0x0000a003000085a7 */ /* 0x000ea400080010ff */
[----:B--2---:R-:W-:Y:S05]  /*88d0*/  @!P0 BRA `(.L_x_125) ;  /* 0xfffffffc00f08947 */ /* 0x004fea000383ffff */
[----:B------:R-:W-:Y:S05]  /*88e0*/  BRA `(.L_x_47) ;  /* 0xffffffa000647947 */ /* 0x000fea000383ffff */
.L_x_55:
[----:B-1----:R1:W2:Y:S02]  /*88f0*/  SYNCS.PHASECHK.TRANS64.TRYWAIT P1, [R0+URZ+0x90], R5 ;  /* 0x00009005000075a7 */ /* 0x0022a400080211ff */
[----:B--2---:R-:W-:Y:S05]  /*8900*/  @!P1 NANOSLEEP.SYNCS 0x989680 ;  /* 0x009896800000995d */ /* 0x004fea0003900000 */
[----:B------:R-:W2:Y:S02]  /*8910*/  @!P1 SYNCS.PHASECHK.TRANS64 P1, [R0+URZ+0x90], R5 ;  /* 0x00009005000095a7 */ /* 0x000ea400080210ff */
[----:B--2---:R-:W-:Y:S05]  /*8920*/  @!P1 BRA `(.L_x_55) ;  /* 0xfffffffc00f09947 */ /* 0x004fea000383ffff */
[----:B------:R-:W-:Y:S05]  /*8930*/  BRA `(.L_x_126) ;  /* 0xffffffa400d47947 */ /* 0x000fea000383ffff */
.L_x_56:
[----:B------:R-:W-:-:S07]  /*8940*/  MOV R3, UR7 ;  /* 0x0000000700037c02 */ /* 0x000fce0008000f00 */
.L_x_127:
[----:B-1----:R1:W2:Y:S02]  /*8950*/  SYNCS.PHASECHK.TRANS64.TRYWAIT P0, [R3+URZ+0xd0], R0 ;  /* 0x0000d000030075a7 */ /* 0x0022a400080011ff */
[----:B--2---:R-:W-:Y:S05]  /*8960*/  @!P0 NANOSLEEP.SYNCS 0x989680 ;  /* 0x009896800000895d */ /* 0x004fea0003900000 */
[----:B------:R-:W2:Y:S02]  /*8970*/  @!P0 SYNCS.PHASECHK.TRANS64 P0, [R3+URZ+0xd0], R0 ;  /* 0x0000d000030085a7 */ /* 0x000ea400080010ff */
[----:B--2---:R-:W-:Y:S05]  /*8980*/  @!P0 BRA `(.L_x_127) ;  /* 0xfffffffc00f08947 */ /* 0x004fea000383ffff */
[----:B------:R-:W-:Y:S05]  /*8990*/  BRA `(.L_x_128) ;  /* 0xffffffa8000c7947 */ /* 0x000fea000383ffff */
.L_x_59:
[----:B------:R-:W-:Y:S07]  /*89a0*/  MOV R0, UR6 ;  /* 0x0000000600007c02 */ /* 0x000fee0008000f00 */
.L_x_129:
[----:B-1----:R1:W2:Y:S02]  /*89b0*/  SYNCS.PHASECHK.TRANS64.TRYWAIT P0, [R0+URZ], R3 ;  /* 0x00000003000075a7 */ /* 0x0022a400080011ff */
[----:B--2---:R-:W-:Y:S05]  /*89c0*/  @!P0 NANOSLEEP.SYNCS 0x989680 ;  /* 0x009896800000895d */ /* 0x004fea0003900000 */
[----:B------:R-:W2:Y:S02]  /*89d0*/  @!P0 SYNCS.PHASECHK.TRANS64 P0, [R0+URZ], R3 ;  /* 0x00000003000085a7 */ /* 0x000ea400080010ff */
[----:B--2---:R-:W-:Y:S05]  /*89e0*/  @!P0 BRA `(.L_x_129) ;  /* 0xfffffffc00f08947 */ /* 0x004fea000383ffff */
[----:B------:R-:W-:Y:S05]  /*89f0*/  BRA `(.L_x_58) ;  /* 0xffffffa800287947 */ /* 0x000fea000383ffff */
.L_x_62:
[----:B------:R-:W-:-:S07]  /*8a00*/  MOV R0, UR6 ;  /* 0x0000000600007c02 */ /* 0x000fce0008000f00 */
.L_x_130:
[----:B--2---:R2:W4:Y:S02]  /*8a10*/  SYNCS.PHASECHK.TRANS64.TRYWAIT P0, [R0+URZ], R3 ;  /* 0x00000003000075a7 */ /* 0x00452400080011ff */
[----:B----4-:R-:W-:Y:S05]  /*8a20*/  @!P0 NANOSLEEP.SYNCS 0x989680 ;  /* 0x009896800000895d */ /* 0x010fea0003900000 */
[----:B------:R-:W4:Y:S02]  /*8a30*/  @!P0 SYNCS.PHASECHK.TRANS64 P0, [R0+URZ], R3 ;  /* 0x00000003000085a7 */ /* 0x000f2400080010ff */
[----:B----4-:R-:W-:Y:S05]  /*8a40*/  @!P0 BRA `(.L_x_130) ;  /* 0xfffffffc00f08947 */ /* 0x010fea000383ffff */
[----:B------:R-:W-:Y:S05]  /*8a50*/  BRA `(.L_x_131) ;  /* 0xffffffac00047947 */ /* 0x000fea000383ffff */
.L_x_63:
[----:B------:R-:W-:-:S07]  /*8a60*/  MOV R0, UR6 ;  /* 0x0000000600007c02 */ /* 0x000fce0008000f00 */
.L_x_132:
[----:B-1----:R1:W2:Y:S02]  /*8a70*/  SYNCS.PHASECHK.TRANS64.TRYWAIT P0, [R0+URZ], R3 ;  /* 0x00000003000075a7 */ /* 0x0022a400080011ff */
[----:B--2---:R-:W-:Y:S05]  /*8a80*/  @!P0 NANOSLEEP.SYNCS 0x989680 ;  /* 0x009896800000895d */ /* 0x004fea0003900000 */
[----:B------:R-:W2:Y:S02]  /*8a90*/  @!P0 SYNCS.PHASECHK.TRANS64 P0, [R0+URZ], R3 ;  /* 0x00000003000085a7 */ /* 0x000ea400080010ff */
[----:B--2---:R-:W-:Y:S05]  /*8aa0*/  @!P0 BRA `(.L_x_132) ;  /* 0xfffffffc00f08947 */ /* 0x004fea000383ffff */
[----:B------:R-:W-:Y:S05]  /*8ab0*/  BRA `(.L_x_133) ;  /* 0xffffffac00107947 */ /* 0x000fea000383ffff */
.L_x_64:
[----:B------:R-:W-:-:S07]  /*8ac0*/  MOV R0, UR6 ;  /* 0x0000000600007c02 */ /* 0x000fce0008000f00 */
.L_x_134:
[----:B-1----:R1:W2:Y:S02]  /*8ad0*/  SYNCS.PHASECHK.TRANS64.TRYWAIT P0, [R0+URZ], R3 ;  /* 0x00000003000075a7 */ /* 0x0022a400080011ff */
[----:B--2---:R-:W-:Y:S05]  /*8ae0*/  @!P0 NANOSLEEP.SYNCS 0x989680 ;  /* 0x009896800000895d */ /* 0x004fea0003900000 */
[----:B------:R-:W2:Y:S02]  /*8af0*/  @!P0 SYNCS.PHASECHK.TRANS64 P0, [R0+URZ], R3 ;  /* 0x00000003000085a7 */ /* 0x000ea400080010ff */
[----:B--2---:R-:W-:Y:S05]  /*8b00*/  @!P0 BRA `(.L_x_134) ;  /* 0xfffffffc00f08947 */ /* 0x004fea000383ffff */
[----:B------:R-:W-:Y:S05]  /*8b10*/  BRA `(.L_x_135) ;  /* 0xffffffac001c7947 */ /* 0x000fea000383ffff */
.L_x_65:
[----:B------:R-:W-:-:S07]  /*8b20*/  MOV R0, UR7 ;  /* 0x0000000700007c02 */ /* 0x000fce0008000f00 */
.L_x_136:
[----:B-1----:R1:W2:Y:S02]  /*8b30*/  SYNCS.PHASECHK.TRANS64.TRYWAIT P0, [R0+URZ], R3 ;  /* 0x00000003000075a7 */ /* 0x0022a400080011ff */
[----:B--2---:R-:W-:Y:S05]  /*8b40*/  @!P0 NANOSLEEP.SYNCS 0x989680 ;  /* 0x009896800000895d */ /* 0x004fea0003900000 */
[----:B------:R-:W2:Y:S02]  /*8b50*/  @!P0 SYNCS.PHASECHK.TRANS64 P0, [R0+URZ], R3 ;  /* 0x00000003000085a7 */ /* 0x000ea400080010ff */
[----:B--2---:R-:W-:Y:S05]  /*8b60*/  @!P0 BRA `(.L_x_136) ;  /* 0xfffffffc00f08947 */ /* 0x004fea000383ffff */
[----:B------:R-:W-:Y:S05]  /*8b70*/  BRA `(.L_x_137) ;  /* 0xffffffac00287947 */ /* 0x000fea000383ffff */
.L_x_70:
[----:B--2---:R2:W3:Y:S02]  /*8b80*/  SYNCS.PHASECHK.TRANS64.TRYWAIT P0, [R0+URZ+0x90], R3 ;  /* 0x00009003000075a7 */ /* 0x0044e400080011ff */
[----:B---3--:R-:W-:Y:S05]  /*8b90*/  @!P0 NANOSLEEP.SYNCS 0x989680 ;  /* 0x009896800000895d */ /* 0x008fea0003900000 */
[----:B------:R-:W3:Y:S02]  /*8ba0*/  @!P0 SYNCS.PHASECHK.TRANS64 P0, [R0+URZ+0x90], R3 ;  /* 0x00009003000085a7 */ /* 0x000ee400080010ff */
[----:B---3--:R-:W-:Y:S05]  /*8bb0*/  @!P0 BRA `(.L_x_70) ;  /* 0xfffffffc00f08947 */ /* 0x008fea000383ffff */
[----:B------:R-:W-:Y:S05]  /*8bc0*/  BRA `(.L_x_138) ;  /* 0xffffffb0002c7947 */ /* 0x000fea000383ffff */
.L_x_73:
[----:B------:R-:W-:Y:S07]  /*8bd0*/  MOV R0, UR7 ;  /* 0x0000000700007c02 */ /* 0x000fee0008000f00 */
.L_x_139:
[----:B--2---:R2:W3:Y:S02]  /*8be0*/  SYNCS.PHASECHK.TRANS64.TRYWAIT P0, [R0+URZ+0x88], R3 ;  /* 0x00008803000075a7 */ /* 0x0044e400080011ff */
[----:B---3--:R-:W-:Y:S05]  /*8bf0*/  @!P0 NANOSLEEP.SYNCS 0x989680 ;  /* 0x009896800000895d */ /* 0x008fea0003900000 */
[----:B------:R-:W3:Y:S02]  /*8c00*/  @!P0 SYNCS.PHASECHK.TRANS64 P0, [R0+URZ+0x88], R3 ;  /* 0x00008803000085a7 */ /* 0x000ee400080010ff */
[----:B---3--:R-:W-:Y:S05]  /*8c10*/  @!P0 BRA `(.L_x_139) ;  /* 0xfffffffc00f08947 */ /* 0x008fea000383ffff */
[----:B------:R-:W-:Y:S05]  /*8c20*/  BRA `(.L_x_72) ;  /* 0xffffffb4000c7947 */ /* 0x000fea000383ffff */
.L_x_76:
[----:B--2---:R-:W-:Y:S07]  /*8c30*/  MOV R3, UR7 ;  /* 0x0000000700037c02 */ /* 0x004fee0008000f00 */
.L_x_140:
[----:B-1----:R1:W2:Y:S02]  /*8c40*/  SYNCS.PHASECHK.TRANS64.TRYWAIT P0, [R3+URZ+0x70], R12 ;  /* 0x0000700c030075a7 */ /* 0x0022a400080011ff */
[----:B--2---:R-:W-:Y:S05]  /*8c50*/  @!P0 NANOSLEEP.SYNCS 0x989680 ;  /* 0x009896800000895d */ /* 0x004fea0003900000 */
[----:B------:R-:W2:Y:S02]  /*8c60*/  @!P0 SYNCS.PHASECHK.TRANS64 P0, [R3+URZ+0x70], R12 ;  /* 0x0000700c030085a7 */ /* 0x000ea400080010ff */
[----:B--2---:R-:W-:Y:S05]  /*8c70*/  @!P0 BRA `(.L_x_140) ;  /* 0xfffffffc00f08947 */ /* 0x004fea000383ffff */
[----:B------:R-:W-:Y:S05]  /*8c80*/  BRA `(.L_x_141) ;  /* 0xffffffb400847947 */ /* 0x000fea000383ffff */
.L_x_77:
[----:B------:R-:W-:Y:S07]  /*8c90*/  MOV R3, UR7 ;  /* 0x0000000700037c02 */ /* 0x000fee0008000f00 */
.L_x_142:
[----:B-1----:R1:W2:Y:S02]  /*8ca0*/  SYNCS.PHASECHK.TRANS64.TRYWAIT P0, [R3+URZ+0x78], R12 ;  /* 0x0000780c030075a7 */ /* 0x0022a400080011ff */
[----:B--2---:R-:W-:Y:S05]  /*8cb0*/  @!P0 NANOSLEEP.SYNCS 0x989680 ;  /* 0x009896800000895d */ /* 0x004fea0003900000 */
[----:B------:R-:W2:Y:S02]  /*8cc0*/  @!P0 SYNCS.PHASECHK.TRANS64 P0, [R3+URZ+0x78], R12 ;  /* 0x0000780c030085a7 */ /* 0x000ea400080010ff */
[----:B--2---:R-:W-:Y:S05]  /*8cd0*/  @!P0 BRA `(.L_x_142) ;  /* 0xfffffffc00f08947 */ /* 0x004fea000383ffff */
[----:B------:R-:W-:Y:S05]  /*8ce0*/  BRA `(.L_x_143) ;  /* 0xffffffb800047947 */ /* 0x000fea000383ffff */
.L_x_79:
[----:B------:R-:W-:-:S07]  /*8cf0*/  MOV R0, UR7 ;  /* 0x0000000700007c02 */ /* 0x000fce0008000f00 */
.L_x_144:
[----:B-1----:R1:W3:Y:S02]  /*8d00*/  SYNCS.PHASECHK.TRANS64.TRYWAIT P0, [R0+URZ+0x70], R3 ;  /* 0x00007003000075a7 */ /* 0x0022e400080011ff */
[----:B---3--:R-:W-:Y:S05]  /*8d10*/  @!P0 NANOSLEEP.SYNCS 0x989680 ;  /* 0x009896800000895d */ /* 0x008fea0003900000 */
[----:B------:R-:W3:Y:S02]  /*8d20*/  @!P0 SYNCS.PHASECHK.TRANS64 P0, [R0+URZ+0x70], R3 ;  /* 0x00007003000085a7 */ /* 0x000ee400080010ff */
[----:B---3--:R-:W-:Y:S05]  /*8d30*/  @!P0 BRA `(.L_x_144) ;  /* 0xfffffffc00f08947 */ /* 0x008fea000383ffff */
[----:B------:R-:W-:Y:S05]  /*8d40*/  BRA `(.L_x_145) ;  /* 0xffffffb800747947 */ /* 0x000fea000383ffff */
.L_x_81:
[----:B--2---:R2:W4:Y:S02]  /*8d50*/  SYNCS.PHASECHK.TRANS64.TRYWAIT P0, [R0+URZ+0x90], R3 ;  /* 0x00009003000075a7 */ /* 0x00452400080011ff */
[----:B----4-:R-:W-:Y:S05]  /*8d60*/  @!P0 NANOSLEEP.SYNCS 0x989680 ;  /* 0x009896800000895d */ /* 0x010fea0003900000 */
[----:B------:R-:W4:Y:S02]  /*8d70*/  @!P0 SYNCS.PHASECHK.TRANS64 P0, [R0+URZ+0x90], R3 ;  /* 0x00009003000085a7 */ /* 0x000f2400080010ff */
[----:B----4-:R-:W-:Y:S05]  /*8d80*/  @!P0 BRA `(.L_x_81) ;  /* 0xfffffffc00f08947 */ /* 0x010fea000383ffff */
[----:B------:R-:W-:Y:S05]  /*8d90*/  BRA `(.L_x_146) ;  /* 0xffffffbc00407947 */ /* 0x000fea000383ffff */
.L_x_92:
[----:B-1----:R1:W3:Y:S02]  /*8da0*/  SYNCS.PHASECHK.TRANS64.TRYWAIT P1, [R3+URZ+0x60], R0 ;  /* 0x00006000030075a7 */ /* 0x0022e400080211ff */
[----:B---3--:R-:W-:Y:S05]  /*8db0*/  @!P1 NANOSLEEP.SYNCS 0x989680 ;  /* 0x009896800000995d */ /* 0x008fea0003900000 */
[----:B------:R-:W3:Y:S02]  /*8dc0*/  @!P1 SYNCS.PHASECHK.TRANS64 P1, [R3+URZ+0x60], R0 ;  /* 0x00006000030095a7 */ /* 0x000ee400080210ff */
[----:B---3--:R-:W-:Y:S05]  /*8dd0*/  @!P1 BRA `(.L_x_92) ;  /* 0xfffffffc00f09947 */ /* 0x008fea000383ffff */
[----:B------:R-:W-:Y:S05]  /*8de0*/  BRA `(.L_x_91) ;  /* 0xffffffc800687947 */ /* 0x000fea000383ffff */
.L_x_94:
[----:B---3--:R3:W4:Y:S02]  /*8df0*/  SYNCS.PHASECHK.TRANS64.TRYWAIT P0, [R116+URZ+0xb0], R5 ;  /* 0x0000b005740075a7 */ /* 0x00872400080011ff */
[----:B----4-:R-:W-:Y:S05]  /*8e00*/  @!P0 NANOSLEEP.SYNCS 0x989680 ;  /* 0x009896800000895d */ /* 0x010fea0003900000 */
[----:B------:R-:W4:Y:S02]  /*8e10*/  @!P0 SYNCS.PHASECHK.TRANS64 P0, [R116+URZ+0xb0], R5 ;  /* 0x0000b005740085a7 */ /* 0x000f2400080010ff */
[----:B----4-:R-:W-:Y:S05]  /*8e20*/  @!P0 BRA `(.L_x_94) ;  /* 0xfffffffc00f08947 */ /* 0x010fea000383ffff */
[----:B------:R-:W-:Y:S05]  /*8e30*/  BRA `(.L_x_93) ;  /* 0xffffffc800c47947 */ /* 0x000fea000383ffff */
.L_x_102:
[----:B--2---:R2:W3:Y:S02]  /*8e40*/  SYNCS.PHASECHK.TRANS64.TRYWAIT P0, [R125+URZ+0x60], R0 ;  /* 0x000060007d0075a7 */ /* 0x0044e400080011ff */
[----:B---3--:R-:W-:Y:S05]  /*8e50*/  @!P0 NANOSLEEP.SYNCS 0x989680 ;  /* 0x009896800000895d */ /* 0x008fea0003900000 */
[----:B------:R-:W3:Y:S02]  /*8e60*/  @!P0 SYNCS.PHASECHK.TRANS64 P0, [R125+URZ+0x60], R0 ;  /* 0x000060007d0085a7 */ /* 0x000ee400080010ff */
[----:B---3--:R-:W-:Y:S05]  /*8e70*/  @!P0 BRA `(.L_x_102) ;  /* 0xfffffffc00f08947 */ /* 0x008fea000383ffff */
[----:B------:R-:W-:Y:S05]  /*8e80*/  BRA `(.L_x_101) ;  /* 0xffffffdc00c87947 */ /* 0x000fea000383ffff */
        .weak           $__internal_0_$__cuda_sm10x_tcgen05_guardrail_trap_col_being_dealloced_not_returned_by_alloc
        .type           $__internal_0_$__cuda_sm10x_tcgen05_guardrail_trap_col_being_dealloced_not_returned_by_alloc,@function
        .size           $__internal_0_$__cuda_sm10x_tcgen05_guardrail_trap_col_being_dealloced_not_returned_by_alloc,($__internal_1_$__cuda_sm10x_tcgen05_guardrail_trap_phase_invalid_during_alloc - $__internal_0_$__cuda_sm10x_tcgen05_guardrail_trap_col_being_dealloced_not_returned_by_alloc)
$__internal_0_$__cuda_sm10x_tcgen05_guardrail_trap_col_being_dealloced_not_returned_by_alloc:
[----:B------:R-:W-:Y:S05]  /*8e90*/  BPT.TRAP 0x1 ;  /* 0x000000040000795c */ /* 0x000fea0000300000 */
[----:B------:R-:W-:-:S04]  /*8ea0*/  HFMA2 R3, -RZ, RZ, 0, 0 ;  /* 0x00000000ff037431 */ /* 0x000fc800000001ff */
[----:B------:R-:W-:Y:S05]  /*8eb0*/  RET.REL.NODEC R2 `(_ZN7cutlass13device_kernelINS_4gemm6kernel13GemmUniversalIN4cute5tupleIJiiiiEEENS1_10collective13CollectiveMmaINS1_35MainloopSm100TmaUmmaWarpSpecializedILi6ELi2ELi4ENS5_IJNS4_1CILi1EEESB_SB_EEEEENS5_IJNSA_ILi128EEESE_SE_EEEaNS5_IJlSB_lEEEaSG_NS4_8TiledMMAINS4_8MMA_AtomIJNS4_15SM100_MMA_S8_SSIaaiLi128ELi128ELNS4_4UMMA5MajorE0ELSL_0ELNSK_8SaturateE0EEEEEENS4_6LayoutISC_NS5_IJNSA_ILi0EEESQ_SQ_EEEEENS5_IJNS4_10UnderscoreEST_ST_EEEEENS4_13SM90_TMA_LOADENS4_14ComposedLayoutINS4_7SwizzleILi3ELi4ELi3EEENS4_18smem_ptr_flag_bitsILi8EEENSP_INS5_IJNSA_ILi8EEESE_EEENS5_IJSE_SB_EEEEEEEvNS4_8identityESW_S16_vS17_EENS_8epilogue10collective18CollectiveEpilogueINS19_23Sm100TmaWarpSpecializedILi2ELi2ELi64ELb0ELb0EEEJSF_NS5_IJNSP_ISE_SB_EENSP_INSA_ILi64EEESB_EEEEEaSG_aSG_NS19_6fusion15FusionCallbacksIS1D_NS1I_17LinearCombinationIaiaiLNS_15FloatRoundStyleE2EEESF_S1H_JEEENS4_5SM1004TMEM4LOAD26SM100_TMEM_LOAD_32dp32b64xESW_NSX_INSY_ILi2ELi4ELi3EEES11_NSP_INS5_IJS12_S1F_EEENS5_IJS1F_SB_EEEEEEENS4_39AutoVectorizingCopyWithAssumedAlignmentILi128EEENS4_14SM90_TMA_STOREES1W_S1Y_S1Y_EEEvvEEEEvNT_6ParamsE) ;  /* 0xffffff7002507950 */ /* 0x000fea0003c3ffff */
        .weak           $__internal_1_$__cuda_sm10x_tcgen05_guardrail_trap_phase_invalid_during_alloc
        .type           $__internal_1_$__cuda_sm10x_tcgen05_guardrail_trap_phase_invalid_during_alloc,@function
        .size           $__internal_1_$__cuda_sm10x_tcgen05_guardrail_trap_phase_invalid_during_alloc,($__internal_2_$__cuda_sm10x_tcgen05_guardrail_trap_unallocated_columns_being_dealloced - $__internal_1_$__cuda_sm10x_tcgen05_guardrail_trap_phase_invalid_during_alloc)
$__internal_1_$__cuda_sm10x_tcgen05_guardrail_trap_phase_invalid_during_alloc:
[----:B------:R-:W-:Y:S05]  /*8ec0*/  BPT.TRAP 0x1 ;  /* 0x000000040000795c */ /* 0x000fea0000300000 */
[----:B------:R-:W-:-:S04]  /*8ed0*/  MOV R3, 0x0 ;  /* 0x0000000000037802 */ /* 0x000fc80000000f00 */
[----:B------:R-:W-:Y:S05]  /*8ee0*/  RET.REL.NODEC R2 `(_ZN7cutlass13device_kernelINS_4gemm6kernel13GemmUniversalIN4cute5tupleIJiiiiEEENS1_10collective13CollectiveMmaINS1_35MainloopSm100TmaUmmaWarpSpecializedILi6ELi2ELi4ENS5_IJNS4_1CILi1EEESB_SB_EEEEENS5_IJNSA_ILi128EEESE_SE_EEEaNS5_IJlSB_lEEEaSG_NS4_8TiledMMAINS4_8MMA_AtomIJNS4_15SM100_MMA_S8_SSIaaiLi128ELi128ELNS4_4UMMA5MajorE0ELSL_0ELNSK_8SaturateE0EEEEEENS4_6LayoutISC_NS5_IJNSA_ILi0EEESQ_SQ_EEEEENS5_IJNS4_10UnderscoreEST_ST_EEEEENS4_13SM90_TMA_LOADENS4_14ComposedLayoutINS4_7SwizzleILi3ELi4ELi3EEENS4_18smem_ptr_flag_bitsILi8EEENSP_INS5_IJNSA_ILi8EEESE_EEENS5_IJSE_SB_EEEEEEEvNS4_8identityESW_S16_vS17_EENS_8epilogue10collective18CollectiveEpilogueINS19_23Sm100TmaWarpSpecializedILi2ELi2ELi64ELb0ELb0EEEJSF_NS5_IJNSP_ISE_SB_EENSP_INSA_ILi64EEESB_EEEEEaSG_aSG_NS19_6fusion15FusionCallbacksIS1D_NS1I_17LinearCombinationIaiaiLNS_15FloatRoundStyleE2EEESF_S1H_JEEENS4_5SM1004TMEM4LOAD26SM100_TMEM_LOAD_32dp32b64xESW_NSX_INSY_ILi2ELi4ELi3EEES11_NSP_INS5_IJS12_S1F_EEENS5_IJS1F_SB_EEEEEEENS4_39AutoVectorizingCopyWithAssumedAlignmentILi128EEENS4_14SM90_TMA_STOREES1W_S1Y_S1Y_EEEvvEEEEvNT_6ParamsE) ;  /* 0xffffff7002447950 */ /* 0x000fea0003c3ffff */
        .weak           $__internal_2_$__cuda_sm10x_tcgen05_guardrail_trap_unallocated_columns_being_dealloced
        .type           $__internal_2_$__cuda_sm10x_tcgen05_guardrail_trap_unallocated_columns_being_dealloced,@function
        .size           $__internal_2_$__cuda_sm10x_tcgen05_guardrail_trap_unallocated_columns_being_dealloced,(.L_x_148 - $__internal_2_$__cuda_sm10x_tcgen05_guardrail_trap_unallocated_columns_being_dealloced)
$__internal_2_$__cuda_sm10x_tcgen05_guardrail_trap_unallocated_columns_being_dealloced:
[----:B------:R-:W-:Y:S05]  /*8ef0*/  BPT.TRAP 0x1 ;  /* 0x000000040000795c */ /* 0x000fea0000300000 */
[----:B------:R-:W-:-:S04]  /*8f00*/  HFMA2 R3, -RZ, RZ, 0, 0 ;  /* 0x00000000ff037431 */ /* 0x000fc800000001ff */
[----:B------:R-:W-:Y:S05]  /*8f10*/  RET.REL.NODEC R2 `(_ZN7cutlass13device_kernelINS_4gemm6kernel13GemmUniversalIN4cute5tupleIJiiiiEEENS1_10collective13CollectiveMmaINS1_35MainloopSm100TmaUmmaWarpSpecializedILi6ELi2ELi4ENS5_IJNS4_1CILi1EEESB_SB_EEEEENS5_IJNSA_ILi128EEESE_SE_EEEaNS5_IJlSB_lEEEaSG_NS4_8TiledMMAINS4_8MMA_AtomIJNS4_15SM100_MMA_S8_SSIaaiLi128ELi128ELNS4_4UMMA5MajorE0ELSL_0ELNSK_8SaturateE0EEEEEENS4_6LayoutISC_NS5_IJNSA_ILi0EEESQ_SQ_EEEEENS5_IJNS4_10UnderscoreEST_ST_EEEEENS4_13SM90_TMA_LOADENS4_14ComposedLayoutINS4_7SwizzleILi3ELi4ELi3EEENS4_18smem_ptr_flag_bitsILi8EEENSP_INS5_IJNSA_ILi8EEESE_EEENS5_IJSE_SB_EEEEEEEvNS4_8identityESW_S16_vS17_EENS_8epilogue10collective18CollectiveEpilogueINS19_23Sm100TmaWarpSpecializedILi2ELi2ELi64ELb0ELb0EEEJSF_NS5_IJNSP_ISE_SB_EENSP_INSA_ILi64EEESB_EEEEEaSG_aSG_NS19_6fusion15FusionCallbacksIS1D_NS1I_17LinearCombinationIaiaiLNS_15FloatRoundStyleE2EEESF_S1H_JEEENS4_5SM1004TMEM4LOAD26SM100_TMEM_LOAD_32dp32b64xESW_NSX_INSY_ILi2ELi4ELi3EEES11_NSP_INS5_IJS12_S1F_EEENS5_IJS1F_SB_EEEEEEENS4_39AutoVectorizingCopyWithAssumedAlignmentILi128EEENS4_14SM90_TMA_STOREES1W_S1Y_S1Y_EEEvvEEEEvNT_6ParamsE) ;  /* 0xffffff7002387950 */ /* 0x000fea0003c3ffff */
.L_x_147:
[----:B------:R-:W-:-:S00]  /*8f20*/  BRA `(.L_x_147) ;  /* 0xfffffffc00fc7947 */ /* 0x000fc0000383ffff */
[----:B------:R-:W-:-:S00]  /*8f30*/  NOP ;  /* 0x0000000000007918 */ /* 0x000fc00000000000 */
        /* <DEDUP_REMOVED lines=12> */
.L_x_148:


//--------------------- .nv.global.init           --------------------------
	.section	.nv.global.init,"aw",@progbits
.nv.global.init:
	.type		$str$27,@object
	.size		$str$27,($str$28 - $str$27)
$str$27:
        /*0000*/ 	.byte	0x28, 0x61, 0x64, 0x64, 0x72, 0x65, 0x73, 0x73, 0x20, 0x26, 0x20, 0x6d, 0x61, 0x73, 0x6b, 0x29
        /*0010*/ 	.byte	0x20, 0x3d, 0x3d, 0x20, 0x30, 0x00
	.type		$str$28,@object
	.size		$str$28,($str$26 - $str$28)
$str$28:
        /*0016*/ 	.byte	0x2f, 0x74, 0x6d, 0x70, 0x2f, 0x63, 0x75, 0x74, 0x6c, 0x61, 0x73, 0x73, 0x5f, 0x73, 0x77, 0x65
        /*0026*/ 	.byte	0x65, 0x70, 0x5f, 0x73, 0x72, 0x63, 0x2f, 0x69, 0x6e, 0x63, 0x6c, 0x75, 0x64, 0x65, 0x2f, 0x63
        /*0036*/ 	.byte	0x75, 0x74, 0x65, 0x2f, 0x70, 0x6f, 0x69, 0x6e, 0x74, 0x65, 0x72, 0x5f, 0x66, 0x6c, 0x61, 0x67
        /*0046*/ 	.byte	0x67, 0x65, 0x64, 0x2e, 0x68, 0x70, 0x70, 0x00
	.type		$str$26,@object
	.size		$str$26,($str$25 - $str$26)
$str$26:
        /*004e*/ 	.byte	0x2f, 0x74, 0x6d, 0x70, 0x2f, 0x63, 0x75, 0x74, 0x6c, 0x61, 0x73, 0x73, 0x5f, 0x73, 0x77, 0x65
        /*005e*/ 	.byte	0x65, 0x70, 0x5f, 0x73, 0x72, 0x63, 0x2f, 0x69, 0x6e, 0x63, 0x6c, 0x75, 0x64, 0x65, 0x2f, 0x63
        /*006e*/ 	.byte	0x75, 0x74, 0x65, 0x2f, 0x61, 0x74, 0x6f, 0x6d, 0x2f, 0x63, 0x6f, 0x70, 0x79, 0x5f, 0x74, 0x72
        /*007e*/ 	.byte	0x61, 0x69, 0x74, 0x73, 0x5f, 0x73, 0x6d, 0x31, 0x30, 0x30, 0x2e, 0x68, 0x70, 0x70, 0x00
	.type		$str$25,@object
	.size		$str$25,(__unnamed_1 - $str$25)
$str$25:
        /*008d*/ 	.byte	0x28, 0x28, 0x75, 0x69, 0x6e, 0x74, 0x33, 0x32, 0x5f, 0x74, 0x28, 0x74, 0x68, 0x72, 0x65, 0x61
        /*009d*/ 	.byte	0x64, 0x49, 0x64, 0x78, 0x2e, 0x78, 0x29, 0x20, 0x2f, 0x20, 0x33, 0x32, 0x29, 0x20, 0x25, 0x20
        /*00ad*/ 	.byte	0x34, 0x29, 0x20, 0x3d, 0x3d, 0x20, 0x28, 0x28, 0x28, 0x74, 0x6d, 0x65, 0x6d, 0x5f, 0x61, 0x64
        /*00bd*/ 	.byte	0x64, 0x72, 0x20, 0x3e, 0x3e, 0x20, 0x31, 0x36, 0x29, 0x20, 0x2f, 0x20, 0x33, 0x32, 0x29, 0x20
        /*00cd*/ 	.byte	0x25, 0x20, 0x34, 0x29, 0x00
	.type		__unnamed_1,@object
	.size		__unnamed_1,(__unnamed_2 - __unnamed_1)
__unnamed_1:
        /*00d2*/ 	.byte	0x61, 0x75, 0x74, 0x6f, 0x20, 0x63, 0x75, 0x74, 0x65, 0x3a, 0x3a, 0x61, 0x73, 0x5f, 0x70, 0x6f
        /* <DEDUP_REMOVED lines=24> */
        /*0262*/ 	.byte	0x5d, 0x00
	.type		__unnamed_2,@object
	.size		__unnamed_2,(.L_2 - __unnamed_2)
__unnamed_2:
        /* <DEDUP_REMOVED lines=42> */
        /*0504*/ 	.byte	0x43, 0x3c, 0x30, 0x3e, 0x3e, 0x3e, 0x3e, 0x5d, 0x00
.L_2:


//--------------------- .nv.shared._ZN7cutlass13device_kernelINS_4gemm6kernel13GemmUniversalIN4cute5tupleIJiiiiEEENS1_10collective13CollectiveMmaINS1_35MainloopSm100TmaUmmaWarpSpecializedILi6ELi2ELi4ENS5_IJNS4_1CILi1EEESB_SB_EEEEENS5_IJNSA_ILi128EEESE_SE_EEEaNS5_IJlSB_lEEEaSG_NS4_8TiledMMAINS4_8MMA_AtomIJNS4_15SM100_MMA_S8_SSIaaiLi128ELi128ELNS4_4UMMA5MajorE0ELSL_0ELNSK_8SaturateE0EEEEEENS4_6LayoutISC_NS5_IJNSA_ILi0EEESQ_SQ_EEEEENS5_IJNS4_10UnderscoreEST_ST_EEEEENS4_13SM90_TMA_LOADENS4_14ComposedLayoutINS4_7SwizzleILi3ELi4ELi3EEENS4_18smem_ptr_flag_bitsILi8EEENSP_INS5_IJNSA_ILi8EEESE_EEENS5_IJSE_SB_EEEEEEEvNS4_8identityESW_S16_vS17_EENS_8epilogue10collective18CollectiveEpilogueINS19_23Sm100TmaWarpSpecializedILi2ELi2ELi64ELb0ELb0EEEJSF_NS5_IJNSP_ISE_SB_EENSP_INSA_ILi64EEESB_EEEEEaSG_aSG_NS19_6fusion15FusionCallbacksIS1D_NS1I_17LinearCombinationIaiaiLNS_15FloatRoundStyleE2EEESF_S1H_JEEENS4_5SM1004TMEM4LOAD26SM100_TMEM_LOAD_32dp32b64xESW_NSX_INSY_ILi2ELi4ELi3EEES11_NSP_INS5_IJS12_S1F_EEENS5_IJS1F_SB_EEEEEEENS4_39AutoVectorizingCopyWithAssumedAlignmentILi128EEENS4_14SM90_TMA_STOREES1W_S1Y_S1Y_EEEvvEEEEvNT_6ParamsE --------------------------
	.section	.nv.shared._ZN7cutlass13device_kernelINS_4gemm6kernel13GemmUniversalIN4cute5tupleIJiiiiEEENS1_10collective13CollectiveMmaINS1_35MainloopSm100TmaUmmaWarpSpecializedILi6ELi2ELi4ENS5_IJNS4_1CILi1EEESB_SB_EEEEENS5_IJNSA_ILi128EEESE_SE_EEEaNS5_IJlSB_lEEEaSG_NS4_8TiledMMAINS4_8MMA_AtomIJNS4_15SM100_MMA_S8_SSIaaiLi128ELi128ELNS4_4UMMA5MajorE0ELSL_0ELNSK_8SaturateE0EEEEEENS4_6LayoutISC_NS5_IJNSA_ILi0EEESQ_SQ_EEEEENS5_IJNS4_10UnderscoreEST_ST_EEEEENS4_13SM90_TMA_LOADENS4_14ComposedLayoutINS4_7SwizzleILi3ELi4ELi3EEENS4_18smem_ptr_flag_bitsILi8EEENSP_INS5_IJNSA_ILi8EEESE_EEENS5_IJSE_SB_EEEEEEEvNS4_8identityESW_S16_vS17_EENS_8epilogue10collective18CollectiveEpilogueINS19_23Sm100TmaWarpSpecializedILi2ELi2ELi64ELb0ELb0EEEJSF_NS5_IJNSP_ISE_SB_EENSP_INSA_ILi64EEESB_EEEEEaSG_aSG_NS19_6fusion15FusionCallbacksIS1D_NS1I_17LinearCombinationIaiaiLNS_15FloatRoundStyleE2EEESF_S1H_JEEENS4_5SM1004TMEM4LOAD26SM100_TMEM_LOAD_32dp32b64xESW_NSX_INSY_ILi2ELi4ELi3EEES11_NSP_INS5_IJS12_S1F_EEENS5_IJS1F_SB_EEEEEEENS4_39AutoVectorizingCopyWithAssumedAlignmentILi128EEENS4_14SM90_TMA_STOREES1W_S1Y_S1Y_EEEvvEEEEvNT_6ParamsE,"aw",@nobits
	.sectionflags	@""
	.align	16
	.zero		1024


//--------------------- .nv.shared.reserved.0     --------------------------
	.section	.nv.shared.reserved.0,"aw",@nobits
	.weak		__nv_reservedSMEM_offset_0_alias
	.size		__nv_reservedSMEM_offset_0_alias, 0, 64
	.other		__nv_reservedSMEM_offset_0_alias,@"STO_CUDA_RESERVED_SHARED STV_DEFAULT"
__nv_reservedSMEM_offset_0_alias:
	.zero		0
.nv.shared.reserved.0:
	.zero		64
	.weak		__nv_reservedSMEM_tcgen05_partition
	.type		__nv_reservedSMEM_tcgen05_partition,@object
	.size		__nv_reservedSMEM_tcgen05_partition,(.L_0 - __nv_reservedSMEM_tcgen05_partition)
__nv_reservedSMEM_tcgen05_partition:
	.zero		32
.L_0:


//--------------------- .nv.global                --------------------------
	.section	.nv.global,"aw",@nobits
.nv.global:
	.type		_ZN39_INTERNAL_c8d37bd0_4_k_cu_a59647f5_92484cute1_E,@object
	.size		_ZN39_INTERNAL_c8d37bd0_4_k_cu_a59647f5_92484cute1_E,(_ZN39_INTERNAL_c8d37bd0_4_k_cu_a59647f5_92484cuda3std3__45__cpo6cbeginE - _ZN39_INTERNAL_c8d37bd0_4_k_cu_a59647f5_92484cute1_E)
_ZN39_INTERNAL_c8d37bd0_4_k_cu_a59647f5_92484cute1_E:
	.zero		1
	.type		_ZN39_INTERNAL_c8d37bd0_4_k_cu_a59647f5_92484cuda3std3__45__cpo6cbeginE,@object
	.size		_ZN39_INTERNAL_c8d37bd0_4_k_cu_a59647f5_92484cuda3std3__45__cpo6cbeginE,(_ZN39_INTERNAL_c8d37bd0_4_k_cu_a59647f5_92484cuda3std3__48in_placeE - _ZN39_INTERNAL_c8d37bd0_4_k_cu_a59647f5_92484cuda3std3__45__cpo6cbeginE)
_ZN39_INTERNAL_c8d37bd0_4_k_cu_a59647f5_92484cuda3std3__45__cpo6cbeginE:
	.zero		1
	.type		_ZN39_INTERNAL_c8d37bd0_4_k_cu_a59647f5_92484cuda3std3__48in_placeE,@object
	.size		_ZN39_INTERNAL_c8d37bd0_4_k_cu_a59647f5_92484cuda3std3__48in_placeE,(_ZN39_INTERNAL_c8d37bd0_4_k_cu_a59647f5_92484cuda3std6ranges3__45__cpo9iter_moveE - _ZN39_INTERNAL_c8d37bd0_4_k_cu_a59647f5_92484cuda3std3__48in_placeE)
_ZN39_INTERNAL_c8d37bd0_4_k_cu_a59647f5_92484cuda3std3__48in_placeE:
	.zero		1
	.type		_ZN39_INTERNAL_c8d37bd0_4_k_cu_a59647f5_92484cuda3std6ranges3__45__cpo9iter_moveE,@object
	.size		_ZN39_INTERNAL_c8d37bd0_4_k_cu_a59647f5_92484cuda3std6ranges3__45__cpo9iter_moveE,(_ZN39_INTERNAL_c8d37bd0_4_k_cu_a59647f5_92484cuda3std3__45__cpo5beginE - _ZN39_INTERNAL_c8d37bd0_4_k_cu_a59647f5_92484cuda3std6ranges3__45__cpo9iter_moveE)
_ZN39_INTERNAL_c8d37bd0_4_k_cu_a59647f5_92484cuda3std6ranges3__45__cpo9iter_moveE:
	.zero		1
	.type		_ZN39_INTERNAL_c8d37bd0_4_k_cu_a59647f5_92484cuda3std3__45__cpo5beginE,@object
	.size		_ZN39_INTERNAL_c8d37bd0_4_k_cu_a59647f5_92484cuda3std3__45__cpo5beginE,(_ZN39_INTERNAL_c8d37bd0_4_k_cu_a59647f5_92484cuda3std3__441_GLOBAL__N__c8d37bd0_4_k_cu_a59647f5_92486ignoreE - _ZN39_INTERNAL_c8d37bd0_4_k_cu_a59647f5_92484cuda3std3__45__cpo5beginE)
_ZN39_INTERNAL_c8d37bd0_4_k_cu_a59647f5_92484cuda3std3__45__cpo5beginE:
	.zero		1
	.type		_ZN39_INTERNAL_c8d37bd0_4_k_cu_a59647f5_92484cuda3std3__441_GLOBAL__N__c8d37bd0_4_k_cu_a59647f5_92486ignoreE,@object
	.size		_ZN39_INTERNAL_c8d37bd0_4_k_cu_a59647f5_92484cuda3std3__441_GLOBAL__N__c8d37bd0_4_k_cu_a59647f5_92486ignoreE,(_ZN39_INTERNAL_c8d37bd0_4_k_cu_a59647f5_92484cute7productE - _ZN39_INTERNAL_c8d37bd0_4_k_cu_a59647f5_92484cuda3std3__441_GLOBAL__N__c8d37bd0_4_k_cu_a59647f5_92486ignoreE)
_ZN39_INTERNAL_c8d37bd0_4_k_cu_a59647f5_92484cuda3std3__441_GLOBAL__N__c8d37bd0_4_k_cu_a59647f5_92486ignoreE:
	.zero		1
	.type		_ZN39_INTERNAL_c8d37bd0_4_k_cu_a59647f5_92484cute7productE,@object
	.size		_ZN39_INTERNAL_c8d37bd0_4_k_cu_a59647f5_92484cute7productE,(_ZN39_INTERNAL_c8d37bd0_4_k_cu_a59647f5_92484cuda3std3__45__cpo3endE - _ZN39_INTERNAL_c8d37bd0_4_k_cu_a59647f5_92484cute7productE)
_ZN39_INTERNAL_c8d37bd0_4_k_cu_a59647f5_92484cute7productE:
	.zero		1
	.type		_ZN39_INTERNAL_c8d37bd0_4_k_cu_a59647f5_92484cuda3std3__45__cpo3endE,@object
	.size		_ZN39_INTERNAL_c8d37bd0_4_k_cu_a59647f5_92484cuda3std3__45__cpo3endE,(_ZN39_INTERNAL_c8d37bd0_4_k_cu_a59647f5_92484cuda3std3__419piecewise_constructE - _ZN39_INTERNAL_c8d37bd0_4_k_cu_a59647f5_92484cuda3std3__45__cpo3endE)
_ZN39_INTERNAL_c8d37bd0_4_k_cu_a59647f5_92484cuda3std3__45__cpo3endE:
	.zero		1
	.type		_ZN39_INTERNAL_c8d37bd0_4_k_cu_a59647f5_92484cuda3std3__419piecewise_constructE,@object
	.size		_ZN39_INTERNAL_c8d37bd0_4_k_cu_a59647f5_92484cuda3std3__419piecewise_constructE,(_ZN39_INTERNAL_c8d37bd0_4_k_cu_a59647f5_92484cuda3std3__45__cpo4cendE - _ZN39_INTERNAL_c8d37bd0_4_k_cu_a59647f5_92484cuda3std3__419piecewise_constructE)
_ZN39_INTERNAL_c8d37bd0_4_k_cu_a59647f5_92484cuda3std3__419piecewise_constructE:
	.zero		1
	.type		_ZN39_INTERNAL_c8d37bd0_4_k_cu_a59647f5_92484cuda3std3__45__cpo4cendE,@object
	.size		_ZN39_INTERNAL_c8d37bd0_4_k_cu_a59647f5_92484cuda3std3__45__cpo4cendE,(_ZN39_INTERNAL_c8d37bd0_4_k_cu_a59647f5_92484cuda3std6ranges3__45__cpo4swapE - _ZN39_INTERNAL_c8d37bd0_4_k_cu_a59647f5_92484cuda3std3__45__cpo4cendE)
_ZN39_INTERNAL_c8d37bd0_4_k_cu_a59647f5_92484cuda3std3__45__cpo4cendE:
	.zero		1
	.type		_ZN39_INTERNAL_c8d37bd0_4_k_cu_a59647f5_92484cuda3std6ranges3__45__cpo4swapE,@object
	.size		_ZN39_INTERNAL_c8d37bd0_4_k_cu_a59647f5_92484cuda3std6ranges3__45__cpo4swapE,(.L_10 - _ZN39_INTERNAL_c8d37bd0_4_k_cu_a59647f5_92484cuda3std6ranges3__45__cpo4swapE)
_ZN39_INTERNAL_c8d37bd0_4_k_cu_a59647f5_92484cuda3std6ranges3__45__cpo4swapE:
	.zero		1
.L_10:


//--------------------- .nv.constant0._ZN7cutlass13device_kernelINS_4gemm6kernel13GemmUniversalIN4cute5tupleIJiiiiEEENS1_10collective13CollectiveMmaINS1_35MainloopSm100TmaUmmaWarpSpecializedILi6ELi2ELi4ENS5_IJNS4_1CILi1EEESB_SB_EEEEENS5_IJNSA_ILi128EEESE_SE_EEEaNS5_IJlSB_lEEEaSG_NS4_8TiledMMAINS4_8MMA_AtomIJNS4_15SM100_MMA_S8_SSIaaiLi128ELi128ELNS4_4UMMA5MajorE0ELSL_0ELNSK_8SaturateE0EEEEEENS4_6LayoutISC_NS5_IJNSA_ILi0EEESQ_SQ_EEEEENS5_IJNS4_10UnderscoreEST_ST_EEEEENS4_13SM90_TMA_LOADENS4_14ComposedLayoutINS4_7SwizzleILi3ELi4ELi3EEENS4_18smem_ptr_flag_bitsILi8EEENSP_INS5_IJNSA_ILi8EEESE_EEENS5_IJSE_SB_EEEEEEEvNS4_8identityESW_S16_vS17_EENS_8epilogue10collective18CollectiveEpilogueINS19_23Sm100TmaWarpSpecializedILi2ELi2ELi64ELb0ELb0EEEJSF_NS5_IJNSP_ISE_SB_EENSP_INSA_ILi64EEESB_EEEEEaSG_aSG_NS19_6fusion15FusionCallbacksIS1D_NS1I_17LinearCombinationIaiaiLNS_15FloatRoundStyleE2EEESF_S1H_JEEENS4_5SM1004TMEM4LOAD26SM100_TMEM_LOAD_32dp32b64xESW_NSX_INSY_ILi2ELi4ELi3EEES11_NSP_INS5_IJS12_S1F_EEENS5_IJS1F_SB_EEEEEEENS4_39AutoVectorizingCopyWithAssumedAlignmentILi128EEENS4_14SM90_TMA_STOREES1W_S1Y_S1Y_EEEvvEEEEvNT_6ParamsE --------------------------
	.section	.nv.constant0._ZN7cutlass13device_kernelINS_4gemm6kernel13GemmUniversalIN4cute5tupleIJiiiiEEENS1_10collective13CollectiveMmaINS1_35MainloopSm100TmaUmmaWarpSpecializedILi6ELi2ELi4ENS5_IJNS4_1CILi1EEESB_SB_EEEEENS5_IJNSA_ILi128EEESE_SE_EEEaNS5_IJlSB_lEEEaSG_NS4_8TiledMMAINS4_8MMA_AtomIJNS4_15SM100_MMA_S8_SSIaaiLi128ELi128ELNS4_4UMMA5MajorE0ELSL_0ELNSK_8SaturateE0EEEEEENS4_6LayoutISC_NS5_IJNSA_ILi0EEESQ_SQ_EEEEENS5_IJNS4_10UnderscoreEST_ST_EEEEENS4_13SM90_TMA_LOADENS4_14ComposedLayoutINS4_7SwizzleILi3ELi4ELi3EEENS4_18smem_ptr_flag_bitsILi8EEENSP_INS5_IJNSA_ILi8EEESE_EEENS5_IJSE_SB_EEEEEEEvNS4_8identityESW_S16_vS17_EENS_8epilogue10collective18CollectiveEpilogueINS19_23Sm100TmaWarpSpecializedILi2ELi2ELi64ELb0ELb0EEEJSF_NS5_IJNSP_ISE_SB_EENSP_INSA_ILi64EEESB_EEEEEaSG_aSG_NS19_6fusion15FusionCallbacksIS1D_NS1I_17LinearCombinationIaiaiLNS_15FloatRoundStyleE2EEESF_S1H_JEEENS4_5SM1004TMEM4LOAD26SM100_TMEM_LOAD_32dp32b64xESW_NSX_INSY_ILi2ELi4ELi3EEES11_NSP_INS5_IJS12_S1F_EEENS5_IJS1F_SB_EEEEEEENS4_39AutoVectorizingCopyWithAssumedAlignmentILi128EEENS4_14SM90_TMA_STOREES1W_S1Y_S1Y_EEEvvEEEEvNT_6ParamsE,"a",@progbits
	.sectionflags	@""
	.align	4
.nv.constant0._ZN7cutlass13device_kernelINS_4gemm6kernel13GemmUniversalIN4cute5tupleIJiiiiEEENS1_10collective13CollectiveMmaINS1_35MainloopSm100TmaUmmaWarpSpecializedILi6ELi2ELi4ENS5_IJNS4_1CILi1EEESB_SB_EEEEENS5_IJNSA_ILi128EEESE_SE_EEEaNS5_IJlSB_lEEEaSG_NS4_8TiledMMAINS4_8MMA_AtomIJNS4_15SM100_MMA_S8_SSIaaiLi128ELi128ELNS4_4UMMA5MajorE0ELSL_0ELNSK_8SaturateE0EEEEEENS4_6LayoutISC_NS5_IJNSA_ILi0EEESQ_SQ_EEEEENS5_IJNS4_10UnderscoreEST_ST_EEEEENS4_13SM90_TMA_LOADENS4_14ComposedLayoutINS4_7SwizzleILi3ELi4ELi3EEENS4_18smem_ptr_flag_bitsILi8EEENSP_INS5_IJNSA_ILi8EEESE_EEENS5_IJSE_SB_EEEEEEEvNS4_8identityESW_S16_vS17_EENS_8epilogue10collective18CollectiveEpilogueINS19_23Sm100TmaWarpSpecializedILi2ELi2ELi64ELb0ELb0EEEJSF_NS5_IJNSP_ISE_SB_EENSP_INSA_ILi64EEESB_EEEEEaSG_aSG_NS19_6fusion15FusionCallbacksIS1D_NS1I_17LinearCombinationIaiaiLNS_15FloatRoundStyleE2EEESF_S1H_JEEENS4_5SM1004TMEM4LOAD26SM100_TMEM_LOAD_32dp32b64xESW_NSX_INSY_ILi2ELi4ELi3EEES11_NSP_INS5_IJS12_S1F_EEENS5_IJS1F_SB_EEEEEEENS4_39AutoVectorizingCopyWithAssumedAlignmentILi128EEENS4_14SM90_TMA_STOREES1W_S1Y_S1Y_EEEvvEEEEvNT_6ParamsE:
	.zero		2944


//--------------------- SYMBOLS --------------------------

	.type		.nv.reservedSmem.offset0,@object
	.size		.nv.reservedSmem.offset0,0x4
	.type		.nv.reservedSmem.cap,@object
	.size		.nv.reservedSmem.cap,0x4
	.type		__assertfail,@function
